//
// Generated by NVIDIA NVVM Compiler
//
// Compiler Build ID: CL-36424714
// Cuda compilation tools, release 13.0, V13.0.88
// Based on NVVM 20.0.0
//

.version 9.0
.target sm_100
.address_size 64

	// .globl	_ZN6device10similarityEPfiiS0_
// _ZZN6device10similarityEPfiiS0_E4left has been demoted
// _ZZN6device10similarityEPfiiS0_E5right has been demoted
// _ZZN6device9normalizeILi256EEEvPfiiiE3aux has been demoted

.visible .entry _ZN6device10similarityEPfiiS0_(
	.param .u64 .ptr .align 1 _ZN6device10similarityEPfiiS0__param_0,
	.param .u32 _ZN6device10similarityEPfiiS0__param_1,
	.param .u32 _ZN6device10similarityEPfiiS0__param_2,
	.param .u64 .ptr .align 1 _ZN6device10similarityEPfiiS0__param_3
)
{
	.reg .pred 	%p<22>;
	.reg .b32 	%r<44>;
	.reg .b32 	%f<14>;
	.reg .b64 	%rd<19>;
	// demoted variable
	.shared .align 4 .b8 _ZZN6device10similarityEPfiiS0_E4left[4224];
	// demoted variable
	.shared .align 4 .b8 _ZZN6device10similarityEPfiiS0_E5right[4224];
	ld.param.u64 	%rd3, [_ZN6device10similarityEPfiiS0__param_0];
	ld.param.u32 	%r25, [_ZN6device10similarityEPfiiS0__param_1];
	ld.param.u32 	%r26, [_ZN6device10similarityEPfiiS0__param_2];
	ld.param.u64 	%rd4, [_ZN6device10similarityEPfiiS0__param_3];
	mov.u32 	%r27, %ctaid.x;
	mov.u32 	%r1, %ntid.x;
	mul.lo.s32 	%r2, %r27, %r1;
	mov.u32 	%r3, %ctaid.y;
	mov.u32 	%r4, %ntid.y;
	mad.lo.s32 	%r28, %r4, %r3, %r4;
	setp.gt.u32 	%p2, %r2, %r28;
	@%p2 bra 	$L__BB0_12;
	cvta.to.global.u64 	%rd5, %rd3;
	mov.u32 	%r5, %tid.x;
	add.s32 	%r6, %r2, %r5;
	setp.lt.s32 	%p3, %r6, %r26;
	mul.lo.s32 	%r29, %r25, %r6;
	mul.wide.s32 	%rd6, %r29, 4;
	add.s64 	%rd7, %rd5, %rd6;
	setp.ne.s64 	%p4, %rd3, 0;
	selp.b64 	%rd1, %rd7, 0, %p3;
	mov.u32 	%r7, %tid.y;
	mad.lo.s32 	%r8, %r3, %r4, %r7;
	setp.lt.s32 	%p5, %r8, %r26;
	mul.lo.s32 	%r30, %r25, %r8;
	mul.wide.s32 	%rd8, %r30, 4;
	add.s64 	%rd9, %rd5, %rd8;
	selp.b64 	%rd2, %rd9, 0, %p5;
	and.pred  	%p1, %p4, %p5;
	setp.lt.s32 	%p6, %r25, 1;
	mov.f32 	%f12, 0f00000000;
	@%p6 bra 	$L__BB0_10;
	mul.lo.s32 	%r32, %r5, 132;
	mov.u32 	%r33, _ZZN6device10similarityEPfiiS0_E4left;
	add.s32 	%r9, %r33, %r32;
	shl.b32 	%r34, %r7, 2;
	add.s32 	%r10, %r9, %r34;
	mov.u32 	%r35, _ZZN6device10similarityEPfiiS0_E5right;
	add.s32 	%r12, %r35, %r34;
	add.s32 	%r11, %r12, %r32;
	mov.f32 	%f12, 0f00000000;
	mov.b32 	%r39, 0;
	not.pred 	%p13, %p1;
$L__BB0_3:
	setp.eq.s64 	%p7, %rd3, 0;
	setp.ge.s32 	%p8, %r6, %r26;
	add.s32 	%r14, %r39, %r7;
	setp.ge.u32 	%p9, %r14, %r25;
	or.pred  	%p10, %p7, %p9;
	or.pred  	%p11, %p10, %p8;
	@%p11 bra 	$L__BB0_5;
	mul.wide.u32 	%rd10, %r14, 4;
	add.s64 	%rd11, %rd1, %rd10;
	ld.global.f32 	%f7, [%rd11];
	st.shared.f32 	[%r10], %f7;
$L__BB0_5:
	add.s32 	%r15, %r39, %r5;
	setp.ge.u32 	%p12, %r15, %r25;
	or.pred  	%p14, %p13, %p12;
	@%p14 bra 	$L__BB0_7;
	mul.wide.u32 	%rd12, %r15, 4;
	add.s64 	%rd13, %rd2, %rd12;
	ld.global.f32 	%f8, [%rd13];
	st.shared.f32 	[%r11], %f8;
$L__BB0_7:
	bar.sync 	0;
	mov.b32 	%r43, 0;
	mov.u32 	%r40, %r9;
	mov.u32 	%r41, %r39;
	mov.u32 	%r42, %r12;
$L__BB0_8:
	ld.shared.f32 	%f9, [%r40];
	ld.shared.f32 	%f10, [%r42];
	fma.rn.f32 	%f12, %f9, %f10, %f12;
	add.s32 	%r43, %r43, 1;
	setp.lt.u32 	%p15, %r43, %r1;
	add.s32 	%r41, %r41, 1;
	setp.lt.s32 	%p16, %r41, %r25;
	and.pred  	%p17, %p15, %p16;
	add.s32 	%r42, %r42, 132;
	add.s32 	%r40, %r40, 4;
	@%p17 bra 	$L__BB0_8;
	bar.sync 	0;
	add.s32 	%r39, %r39, %r1;
	setp.lt.s32 	%p18, %r39, %r25;
	@%p18 bra 	$L__BB0_3;
$L__BB0_10:
	setp.ge.s32 	%p19, %r6, %r26;
	not.pred 	%p20, %p1;
	or.pred  	%p21, %p19, %p20;
	@%p21 bra 	$L__BB0_12;
	cvta.to.global.u64 	%rd14, %rd4;
	mad.lo.s32 	%r37, %r26, %r6, %r8;
	mul.wide.s32 	%rd15, %r37, 4;
	add.s64 	%rd16, %rd14, %rd15;
	st.global.f32 	[%rd16], %f12;
	mad.lo.s32 	%r38, %r26, %r8, %r6;
	mul.wide.s32 	%rd17, %r38, 4;
	add.s64 	%rd18, %rd14, %rd17;
	st.global.f32 	[%rd18], %f12;
$L__BB0_12:
	ret;

}
	// .globl	_ZN6device9normalizeILi256EEEvPfiii
.visible .entry _ZN6device9normalizeILi256EEEvPfiii(
	.param .u64 .ptr .align 1 _ZN6device9normalizeILi256EEEvPfiii_param_0,
	.param .u32 _ZN6device9normalizeILi256EEEvPfiii_param_1,
	.param .u32 _ZN6device9normalizeILi256EEEvPfiii_param_2,
	.param .u32 _ZN6device9normalizeILi256EEEvPfiii_param_3
)
{
	.reg .pred 	%p<19>;
	.reg .b32 	%r<63>;
	.reg .b32 	%f<119>;
	.reg .b64 	%rd<27>;
	// demoted variable
	.shared .align 4 .b8 _ZZN6device9normalizeILi256EEEvPfiiiE3aux[1024];
	ld.param.u64 	%rd7, [_ZN6device9normalizeILi256EEEvPfiii_param_0];
	ld.param.u32 	%r39, [_ZN6device9normalizeILi256EEEvPfiii_param_1];
	ld.param.u32 	%r40, [_ZN6device9normalizeILi256EEEvPfiii_param_2];
	ld.param.u32 	%r38, [_ZN6device9normalizeILi256EEEvPfiii_param_3];
	mov.u32 	%r41, %ctaid.x;
	add.s32 	%r1, %r39, %r41;
	setp.ge.u32 	%p1, %r1, %r40;
	@%p1 bra 	$L__BB1_27;
	cvta.to.global.u64 	%rd1, %rd7;
	mul.lo.s32 	%r2, %r38, %r1;
	mov.u32 	%r3, %tid.x;
	mul.lo.s32 	%r42, %r38, %r3;
	mov.u32 	%r43, %ntid.x;
	div.u32 	%r4, %r42, %r43;
	add.s32 	%r44, %r42, %r38;
	div.u32 	%r5, %r44, %r43;
	setp.ge.s32 	%p2, %r4, %r5;
	mov.f32 	%f118, 0f00000000;
	@%p2 bra 	$L__BB1_14;
	sub.s32 	%r6, %r5, %r4;
	and.b32  	%r7, %r6, 15;
	sub.s32 	%r45, %r4, %r5;
	setp.gt.u32 	%p3, %r45, -16;
	mov.f32 	%f118, 0f00000000;
	mov.u32 	%r53, %r4;
	@%p3 bra 	$L__BB1_5;
	and.b32  	%r46, %r6, -16;
	neg.s32 	%r51, %r46;
	mul.wide.u32 	%rd8, %r2, 4;
	add.s64 	%rd9, %rd8, %rd1;
	add.s64 	%rd2, %rd9, 32;
	mov.f32 	%f118, 0f00000000;
	mov.u32 	%r53, %r4;
$L__BB1_4:
	.pragma "nounroll";
	mul.wide.s32 	%rd10, %r53, 4;
	add.s64 	%rd11, %rd2, %rd10;
	ld.global.f32 	%f19, [%rd11+-32];
	fma.rn.f32 	%f20, %f19, %f19, %f118;
	ld.global.f32 	%f21, [%rd11+-28];
	fma.rn.f32 	%f22, %f21, %f21, %f20;
	ld.global.f32 	%f23, [%rd11+-24];
	fma.rn.f32 	%f24, %f23, %f23, %f22;
	ld.global.f32 	%f25, [%rd11+-20];
	fma.rn.f32 	%f26, %f25, %f25, %f24;
	ld.global.f32 	%f27, [%rd11+-16];
	fma.rn.f32 	%f28, %f27, %f27, %f26;
	ld.global.f32 	%f29, [%rd11+-12];
	fma.rn.f32 	%f30, %f29, %f29, %f28;
	ld.global.f32 	%f31, [%rd11+-8];
	fma.rn.f32 	%f32, %f31, %f31, %f30;
	ld.global.f32 	%f33, [%rd11+-4];
	fma.rn.f32 	%f34, %f33, %f33, %f32;
	ld.global.f32 	%f35, [%rd11];
	fma.rn.f32 	%f36, %f35, %f35, %f34;
	ld.global.f32 	%f37, [%rd11+4];
	fma.rn.f32 	%f38, %f37, %f37, %f36;
	ld.global.f32 	%f39, [%rd11+8];
	fma.rn.f32 	%f40, %f39, %f39, %f38;
	ld.global.f32 	%f41, [%rd11+12];
	fma.rn.f32 	%f42, %f41, %f41, %f40;
	ld.global.f32 	%f43, [%rd11+16];
	fma.rn.f32 	%f44, %f43, %f43, %f42;
	ld.global.f32 	%f45, [%rd11+20];
	fma.rn.f32 	%f46, %f45, %f45, %f44;
	ld.global.f32 	%f47, [%rd11+24];
	fma.rn.f32 	%f48, %f47, %f47, %f46;
	ld.global.f32 	%f49, [%rd11+28];
	fma.rn.f32 	%f118, %f49, %f49, %f48;
	add.s32 	%r53, %r53, 16;
	add.s32 	%r51, %r51, 16;
	setp.ne.s32 	%p4, %r51, 0;
	@%p4 bra 	$L__BB1_4;
$L__BB1_5:
	setp.eq.s32 	%p5, %r7, 0;
	@%p5 bra 	$L__BB1_14;
	mul.wide.u32 	%rd12, %r2, 4;
	add.s64 	%rd3, %rd1, %rd12;
	and.b32  	%r14, %r6, 7;
	setp.lt.u32 	%p6, %r7, 8;
	@%p6 bra 	$L__BB1_8;
	mul.wide.s32 	%rd13, %r53, 4;
	add.s64 	%rd14, %rd3, %rd13;
	ld.global.f32 	%f51, [%rd14];
	fma.rn.f32 	%f52, %f51, %f51, %f118;
	ld.global.f32 	%f53, [%rd14+4];
	fma.rn.f32 	%f54, %f53, %f53, %f52;
	ld.global.f32 	%f55, [%rd14+8];
	fma.rn.f32 	%f56, %f55, %f55, %f54;
	ld.global.f32 	%f57, [%rd14+12];
	fma.rn.f32 	%f58, %f57, %f57, %f56;
	ld.global.f32 	%f59, [%rd14+16];
	fma.rn.f32 	%f60, %f59, %f59, %f58;
	ld.global.f32 	%f61, [%rd14+20];
	fma.rn.f32 	%f62, %f61, %f61, %f60;
	ld.global.f32 	%f63, [%rd14+24];
	fma.rn.f32 	%f64, %f63, %f63, %f62;
	ld.global.f32 	%f65, [%rd14+28];
	fma.rn.f32 	%f118, %f65, %f65, %f64;
	add.s32 	%r53, %r53, 8;
$L__BB1_8:
	setp.eq.s32 	%p7, %r14, 0;
	@%p7 bra 	$L__BB1_14;
	and.b32  	%r17, %r6, 3;
	setp.lt.u32 	%p8, %r14, 4;
	@%p8 bra 	$L__BB1_11;
	mul.wide.s32 	%rd15, %r53, 4;
	add.s64 	%rd16, %rd3, %rd15;
	ld.global.f32 	%f67, [%rd16];
	fma.rn.f32 	%f68, %f67, %f67, %f118;
	ld.global.f32 	%f69, [%rd16+4];
	fma.rn.f32 	%f70, %f69, %f69, %f68;
	ld.global.f32 	%f71, [%rd16+8];
	fma.rn.f32 	%f72, %f71, %f71, %f70;
	ld.global.f32 	%f73, [%rd16+12];
	fma.rn.f32 	%f118, %f73, %f73, %f72;
	add.s32 	%r53, %r53, 4;
$L__BB1_11:
	setp.eq.s32 	%p9, %r17, 0;
	@%p9 bra 	$L__BB1_14;
	neg.s32 	%r56, %r17;
$L__BB1_13:
	.pragma "nounroll";
	mul.wide.s32 	%rd18, %r53, 4;
	add.s64 	%rd19, %rd3, %rd18;
	ld.global.f32 	%f74, [%rd19];
	fma.rn.f32 	%f118, %f74, %f74, %f118;
	add.s32 	%r53, %r53, 1;
	add.s32 	%r56, %r56, 1;
	setp.ne.s32 	%p10, %r56, 0;
	@%p10 bra 	$L__BB1_13;
$L__BB1_14:
	shl.b32 	%r47, %r3, 2;
	mov.u32 	%r48, _ZZN6device9normalizeILi256EEEvPfiiiE3aux;
	add.s32 	%r25, %r48, %r47;
	st.shared.f32 	[%r25], %f118;
	bar.sync 	0;
	setp.gt.u32 	%p11, %r3, 127;
	@%p11 bra 	$L__BB1_16;
	ld.shared.f32 	%f75, [%r25+512];
	ld.shared.f32 	%f76, [%r25];
	add.f32 	%f77, %f75, %f76;
	st.shared.f32 	[%r25], %f77;
$L__BB1_16:
	bar.sync 	0;
	setp.gt.u32 	%p12, %r3, 63;
	@%p12 bra 	$L__BB1_18;
	ld.shared.f32 	%f78, [%r25+256];
	ld.shared.f32 	%f79, [%r25];
	add.f32 	%f80, %f78, %f79;
	st.shared.f32 	[%r25], %f80;
$L__BB1_18:
	bar.sync 	0;
	setp.gt.u32 	%p13, %r3, 31;
	@%p13 bra 	$L__BB1_20;
	ld.volatile.shared.f32 	%f81, [%r25+128];
	ld.volatile.shared.f32 	%f82, [%r25];
	add.f32 	%f83, %f81, %f82;
	st.volatile.shared.f32 	[%r25], %f83;
	ld.volatile.shared.f32 	%f84, [%r25+64];
	ld.volatile.shared.f32 	%f85, [%r25];
	add.f32 	%f86, %f84, %f85;
	st.volatile.shared.f32 	[%r25], %f86;
	ld.volatile.shared.f32 	%f87, [%r25+32];
	ld.volatile.shared.f32 	%f88, [%r25];
	add.f32 	%f89, %f87, %f88;
	st.volatile.shared.f32 	[%r25], %f89;
	ld.volatile.shared.f32 	%f90, [%r25+16];
	ld.volatile.shared.f32 	%f91, [%r25];
	add.f32 	%f92, %f90, %f91;
	st.volatile.shared.f32 	[%r25], %f92;
	ld.volatile.shared.f32 	%f93, [%r25+8];
	ld.volatile.shared.f32 	%f94, [%r25];
	add.f32 	%f95, %f93, %f94;
	st.volatile.shared.f32 	[%r25], %f95;
	ld.volatile.shared.f32 	%f96, [%r25+4];
	ld.volatile.shared.f32 	%f97, [%r25];
	add.f32 	%f98, %f96, %f97;
	st.volatile.shared.f32 	[%r25], %f98;
$L__BB1_20:
	setp.ge.s32 	%p14, %r4, %r5;
	bar.sync 	0;
	ld.shared.f32 	%f99, [_ZZN6device9normalizeILi256EEEvPfiiiE3aux];
	sqrt.rn.f32 	%f14, %f99;
	@%p14 bra 	$L__BB1_27;
	sub.s32 	%r49, %r5, %r4;
	and.b32  	%r26, %r49, 3;
	setp.eq.s32 	%p15, %r26, 0;
	mov.u32 	%r60, %r4;
	@%p15 bra 	$L__BB1_24;
	mul.wide.u32 	%rd20, %r2, 4;
	add.s64 	%rd5, %rd1, %rd20;
	neg.s32 	%r58, %r26;
	mov.u32 	%r60, %r4;
$L__BB1_23:
	.pragma "nounroll";
	mul.wide.s32 	%rd21, %r60, 4;
	add.s64 	%rd22, %rd5, %rd21;
	ld.global.f32 	%f100, [%rd22];
	div.rn.f32 	%f101, %f100, %f14;
	st.global.f32 	[%rd22], %f101;
	add.s32 	%r60, %r60, 1;
	add.s32 	%r58, %r58, 1;
	setp.ne.s32 	%p16, %r58, 0;
	@%p16 bra 	$L__BB1_23;
$L__BB1_24:
	sub.s32 	%r50, %r4, %r5;
	setp.gt.u32 	%p17, %r50, -4;
	@%p17 bra 	$L__BB1_27;
	sub.s32 	%r61, %r60, %r5;
	mul.wide.u32 	%rd23, %r2, 4;
	add.s64 	%rd24, %rd23, %rd1;
	add.s64 	%rd6, %rd24, 8;
$L__BB1_26:
	mul.wide.s32 	%rd25, %r60, 4;
	add.s64 	%rd26, %rd6, %rd25;
	ld.global.f32 	%f102, [%rd26+-8];
	div.rn.f32 	%f103, %f102, %f14;
	st.global.f32 	[%rd26+-8], %f103;
	ld.global.f32 	%f104, [%rd26+-4];
	div.rn.f32 	%f105, %f104, %f14;
	st.global.f32 	[%rd26+-4], %f105;
	ld.global.f32 	%f106, [%rd26];
	div.rn.f32 	%f107, %f106, %f14;
	st.global.f32 	[%rd26], %f107;
	ld.global.f32 	%f108, [%rd26+4];
	div.rn.f32 	%f109, %f108, %f14;
	st.global.f32 	[%rd26+4], %f109;
	add.s32 	%r60, %r60, 4;
	add.s32 	%r61, %r61, 4;
	setp.ne.s32 	%p18, %r61, 0;
	@%p18 bra 	$L__BB1_26;
$L__BB1_27:
	ret;

}


// ===== COMPILED SASS (sm_100) =====

	.target	sm_100

	.elftype	@"ET_EXEC"


//--------------------- .note.nv.tkinfo           --------------------------
	.section	.note.nv.tkinfo,"",@"SHT_NOTE"
	.sectionflags	@"SHF_NOTE_NV_TKINFO"
	.tkinfo
        /*0018*/ 	.word	0x00000002
        /*0030*/ 	.string	""
        /*0030*/ 	.string	"ptxas"
        /*0030*/ 	.string	"Cuda compilation tools, release 13.0, V13.0.88"
        /*0030*/ 	.string	"Build cuda_13.0.r13.0/compiler.36424714_0"
        /*0030*/ 	.string	"-arch sm_100 -m 64 "



//--------------------- .note.nv.cuinfo           --------------------------
	.section	.note.nv.cuinfo,"",@"SHT_NOTE"
	.sectionflags	@"SHF_NOTE_NV_CUINFO"
        /*0018*/ 	.short	0x0002
        /*001a*/ 	.short	0x0064
        /*001c*/ 	.short	0x0082
	.zero		2


//--------------------- .nv.info                  --------------------------
	.section	.nv.info,"",@"SHT_CUDA_INFO"
	.align	4


	//----- nvinfo : EIATTR_REGCOUNT
	.align		4
        /*0000*/ 	.byte	0x04, 0x2f
        /*0002*/ 	.short	(.L_1 - .L_0)
	.align		4
.L_0:
        /*0004*/ 	.word	index@(_ZN6device10similarityEPfiiS0_)
        /*0008*/ 	.word	0x00000018


	//----- nvinfo : EIATTR_FRAME_SIZE
	.align		4
.L_1:
        /*000c*/ 	.byte	0x04, 0x11
        /*000e*/ 	.short	(.L_3 - .L_2)
	.align		4
.L_2:
        /*0010*/ 	.word	index@(_ZN6device10similarityEPfiiS0_)
        /*0014*/ 	.word	0x00000000


	//----- nvinfo : EIATTR_REGCOUNT
	.align		4
.L_3:
        /*0018*/ 	.byte	0x04, 0x2f
        /*001a*/ 	.short	(.L_5 - .L_4)
	.align		4
.L_4:
        /*001c*/ 	.word	index@(_ZN6device9normalizeILi256EEEvPfiii)
        /*0020*/ 	.word	0x0000001f


	//----- nvinfo : EIATTR_FRAME_SIZE
	.align		4
.L_5:
        /*0024*/ 	.byte	0x04, 0x11
        /*0026*/ 	.short	(.L_7 - .L_6)
	.align		4
.L_6:
        /*0028*/ 	.word	index@($__internal_1_$__cuda_sm3x_div_rn_noftz_f32_slowpath)
        /*002c*/ 	.word	0x00000000


	//----- nvinfo : EIATTR_FRAME_SIZE
	.align		4
.L_7:
        /*0030*/ 	.byte	0x04, 0x11
        /*0032*/ 	.short	(.L_9 - .L_8)
	.align		4
.L_8:
        /*0034*/ 	.word	index@($__internal_0_$__cuda_sm20_sqrt_rn_f32_slowpath)
        /*0038*/ 	.word	0x00000000


	//----- nvinfo : EIATTR_FRAME_SIZE
	.align		4
.L_9:
        /*003c*/ 	.byte	0x04, 0x11
        /*003e*/ 	.short	(.L_11 - .L_10)
	.align		4
.L_10:
        /*0040*/ 	.word	index@(_ZN6device9normalizeILi256EEEvPfiii)
        /*0044*/ 	.word	0x00000000


	//----- nvinfo : EIATTR_MIN_STACK_SIZE
	.align		4
.L_11:
        /*0048*/ 	.byte	0x04, 0x12
        /*004a*/ 	.short	(.L_13 - .L_12)
	.align		4
.L_12:
        /*004c*/ 	.word	index@(_ZN6device9normalizeILi256EEEvPfiii)
        /*0050*/ 	.word	0x00000000


	//----- nvinfo : EIATTR_MIN_STACK_SIZE
	.align		4
.L_13:
        /*0054*/ 	.byte	0x04, 0x12
        /*0056*/ 	.short	(.L_15 - .L_14)
	.align		4
.L_14:
        /*0058*/ 	.word	index@(_ZN6device10similarityEPfiiS0_)
        /*005c*/ 	.word	0x00000000
.L_15:


//--------------------- .nv.compat                --------------------------
	.section	.nv.compat,"",@"SHT_CUDA_COMPAT_INFO"
	.align	4
        /*0000*/ 	.byte	0x02, 0x09, 0x00, 0x00, 0x02, 0x02, 0x01, 0x00, 0x02, 0x05, 0x05, 0x00, 0x03, 0x07, 0x01, 0x01
        /*0010*/ 	.byte	0x02, 0x03, 0x00, 0x00, 0x02, 0x06, 0x01, 0x00, 0x04, 0x0b, 0x08, 0x00, 0x01, 0x00, 0x00, 0x00
        /*0020*/ 	.byte	0x00, 0x00, 0x00, 0x00


//--------------------- .nv.info._ZN6device9normalizeILi256EEEvPfiii --------------------------
	.section	.nv.info._ZN6device9normalizeILi256EEEvPfiii,"",@"SHT_CUDA_INFO"
	.sectionflags	@""
	.align	4


	//----- nvinfo : EIATTR_CUDA_API_VERSION
	.align		4
        /*0000*/ 	.byte	0x04, 0x37
        /*0002*/ 	.short	(.L_17 - .L_16)
.L_16:
        /*0004*/ 	.word	0x00000082


	//----- nvinfo : EIATTR_KPARAM_INFO
	.align		4
.L_17:
        /*0008*/ 	.byte	0x04, 0x17
        /*000a*/ 	.short	(.L_19 - .L_18)
.L_18:
        /*000c*/ 	.word	0x00000000
        /*0010*/ 	.short	0x0003
        /*0012*/ 	.short	0x0010
        /*0014*/ 	.byte	0x00, 0xf0, 0x11, 0x00


	//----- nvinfo : EIATTR_KPARAM_INFO
	.align		4
.L_19:
        /*0018*/ 	.byte	0x04, 0x17
        /*001a*/ 	.short	(.L_21 - .L_20)
.L_20:
        /*001c*/ 	.word	0x00000000
        /*0020*/ 	.short	0x0002
        /*0022*/ 	.short	0x000c
        /*0024*/ 	.byte	0x00, 0xf0, 0x11, 0x00


	//----- nvinfo : EIATTR_KPARAM_INFO
	.align		4
.L_21:
        /*0028*/ 	.byte	0x04, 0x17
        /*002a*/ 	.short	(.L_23 - .L_22)
.L_22:
        /*002c*/ 	.word	0x00000000
        /*0030*/ 	.short	0x0001
        /*0032*/ 	.short	0x0008
        /*0034*/ 	.byte	0x00, 0xf0, 0x11, 0x00


	//----- nvinfo : EIATTR_KPARAM_INFO
	.align		4
.L_23:
        /*0038*/ 	.byte	0x04, 0x17
        /*003a*/ 	.short	(.L_25 - .L_24)
.L_24:
        /*003c*/ 	.word	0x00000000
        /*0040*/ 	.short	0x0000
        /*0042*/ 	.short	0x0000
        /*0044*/ 	.byte	0x00, 0xf5, 0x21, 0x00


	//----- nvinfo : EIATTR_SPARSE_MMA_MASK
	.align		4
.L_25:
        /*0048*/ 	.byte	0x03, 0x50
        /*004a*/ 	.short	0x0000


	//----- nvinfo : EIATTR_MAXREG_COUNT
	.align		4
        /*004c*/ 	.byte	0x03, 0x1b
        /*004e*/ 	.short	0x00ff


	//----- nvinfo : EIATTR_NUM_BARRIERS
	.align		4
        /*0050*/ 	.byte	0x02, 0x4c
        /*0052*/ 	.byte	0x01
	.zero		1


	//----- nvinfo : EIATTR_MERCURY_ISA_VERSION
	.align		4
        /*0054*/ 	.byte	0x03, 0x5f
        /*0056*/ 	.short	0x0101


	//----- nvinfo : EIATTR_VRC_CTA_INIT_COUNT
	.align		4
        /*0058*/ 	.byte	0x02, 0x4a
	.zero		1
	.zero		1


	//----- nvinfo : EIATTR_EXIT_INSTR_OFFSETS
	.align		4
        /*005c*/ 	.byte	0x04, 0x1c
        /*005e*/ 	.short	(.L_27 - .L_26)


	//   ....[0]....
.L_26:
        /*0060*/ 	.word	0x00000050


	//   ....[1]....
        /*0064*/ 	.word	0x00000d50


	//   ....[2]....
        /*0068*/ 	.word	0x00000f60


	//   ....[3]....
        /*006c*/ 	.word	0x00001410


	//----- nvinfo : EIATTR_CRS_STACK_SIZE
	.align		4
.L_27:
        /*0070*/ 	.byte	0x04, 0x1e
        /*0072*/ 	.short	(.L_29 - .L_28)
.L_28:
        /*0074*/ 	.word	0x00000000


	//----- nvinfo : EIATTR_CBANK_PARAM_SIZE
	.align		4
.L_29:
        /*0078*/ 	.byte	0x03, 0x19
        /*007a*/ 	.short	0x0014


	//----- nvinfo : EIATTR_PARAM_CBANK
	.align		4
        /*007c*/ 	.byte	0x04, 0x0a
        /*007e*/ 	.short	(.L_31 - .L_30)
	.align		4
.L_30:
        /*0080*/ 	.word	index@(.nv.constant0._ZN6device9normalizeILi256EEEvPfiii)
        /*0084*/ 	.short	0x0380
        /*0086*/ 	.short	0x0014


	//----- nvinfo : EIATTR_SW_WAR
	.align		4
.L_31:
        /*0088*/ 	.byte	0x04, 0x36
        /*008a*/ 	.short	(.L_33 - .L_32)
.L_32:
        /*008c*/ 	.word	0x00000008
.L_33:


//--------------------- .nv.info._ZN6device10similarityEPfiiS0_ --------------------------
	.section	.nv.info._ZN6device10similarityEPfiiS0_,"",@"SHT_CUDA_INFO"
	.sectionflags	@""
	.align	4


	//----- nvinfo : EIATTR_CUDA_API_VERSION
	.align		4
        /*0000*/ 	.byte	0x04, 0x37
        /*0002*/ 	.short	(.L_35 - .L_34)
.L_34:
        /*0004*/ 	.word	0x00000082


	//----- nvinfo : EIATTR_KPARAM_INFO
	.align		4
.L_35:
        /*0008*/ 	.byte	0x04, 0x17
        /*000a*/ 	.short	(.L_37 - .L_36)
.L_36:
        /*000c*/ 	.word	0x00000000
        /*0010*/ 	.short	0x0003
        /*0012*/ 	.short	0x0010
        /*0014*/ 	.byte	0x00, 0xf5, 0x21, 0x00


	//----- nvinfo : EIATTR_KPARAM_INFO
	.align		4
.L_37:
        /*0018*/ 	.byte	0x04, 0x17
        /*001a*/ 	.short	(.L_39 - .L_38)
.L_38:
        /*001c*/ 	.word	0x00000000
        /*0020*/ 	.short	0x0002
        /*0022*/ 	.short	0x000c
        /*0024*/ 	.byte	0x00, 0xf0, 0x11, 0x00


	//----- nvinfo : EIATTR_KPARAM_INFO
	.align		4
.L_39:
        /*0028*/ 	.byte	0x04, 0x17
        /*002a*/ 	.short	(.L_41 - .L_40)
.L_40:
        /*002c*/ 	.word	0x00000000
        /*0030*/ 	.short	0x0001
        /*0032*/ 	.short	0x0008
        /*0034*/ 	.byte	0x00, 0xf0, 0x11, 0x00


	//----- nvinfo : EIATTR_KPARAM_INFO
	.align		4
.L_41:
        /*0038*/ 	.byte	0x04, 0x17
        /*003a*/ 	.short	(.L_43 - .L_42)
.L_42:
        /*003c*/ 	.word	0x00000000
        /*0040*/ 	.short	0x0000
        /*0042*/ 	.short	0x0000
        /*0044*/ 	.byte	0x00, 0xf5, 0x21, 0x00


	//----- nvinfo : EIATTR_SPARSE_MMA_MASK
	.align		4
.L_43:
        /*0048*/ 	.byte	0x03, 0x50
        /*004a*/ 	.short	0x0000


	//----- nvinfo : EIATTR_MAXREG_COUNT
	.align		4
        /*004c*/ 	.byte	0x03, 0x1b
        /*004e*/ 	.short	0x00ff


	//----- nvinfo : EIATTR_NUM_BARRIERS
	.align		4
        /*0050*/ 	.byte	0x02, 0x4c
        /*0052*/ 	.byte	0x01
	.zero		1


	//----- nvinfo : EIATTR_MERCURY_ISA_VERSION
	.align		4
        /*0054*/ 	.byte	0x03, 0x5f
        /*0056*/ 	.short	0x0101


	//----- nvinfo : EIATTR_VRC_CTA_INIT_COUNT
	.align		4
        /*0058*/ 	.byte	0x02, 0x4a
	.zero		1
	.zero		1


	//----- nvinfo : EIATTR_EXIT_INSTR_OFFSETS
	.align		4
        /*005c*/ 	.byte	0x04, 0x1c
        /*005e*/ 	.short	(.L_45 - .L_44)


	//   ....[0]....
.L_44:
        /*0060*/ 	.word	0x00000080


	//   ....[1]....
        /*0064*/ 	.word	0x000004c0


	//   ....[2]....
        /*0068*/ 	.word	0x00000540


	//----- nvinfo : EIATTR_CBANK_PARAM_SIZE
	.align		4
.L_45:
        /*006c*/ 	.byte	0x03, 0x19
        /*006e*/ 	.short	0x0018


	//----- nvinfo : EIATTR_PARAM_CBANK
	.align		4
        /*0070*/ 	.byte	0x04, 0x0a
        /*0072*/ 	.short	(.L_47 - .L_46)
	.align		4
.L_46:
        /*0074*/ 	.word	index@(.nv.constant0._ZN6device10similarityEPfiiS0_)
        /*0078*/ 	.short	0x0380
        /*007a*/ 	.short	0x0018


	//----- nvinfo : EIATTR_SW_WAR
	.align		4
.L_47:
        /*007c*/ 	.byte	0x04, 0x36
        /*007e*/ 	.short	(.L_49 - .L_48)
.L_48:
        /*0080*/ 	.word	0x00000008
.L_49:


//--------------------- .nv.callgraph             --------------------------
	.section	.nv.callgraph,"",@"SHT_CUDA_CALLGRAPH"
	.align	4
	.sectionentsize	8
	.align		4
        /*0000*/ 	.word	0x00000000
	.align		4
        /*0004*/ 	.word	0xffffffff
	.align		4
        /*0008*/ 	.word	0x00000000
	.align		4
        /*000c*/ 	.word	0xfffffffe
	.align		4
        /*0010*/ 	.word	0x00000000
	.align		4
        /*0014*/ 	.word	0xfffffffd
	.align		4
        /*0018*/ 	.word	0x00000000
	.align		4
        /*001c*/ 	.word	0xfffffffc


//--------------------- .text._ZN6device9normalizeILi256EEEvPfiii --------------------------
	.section	.text._ZN6device9normalizeILi256EEEvPfiii,"ax",@progbits
	.align	128
        .global         _ZN6device9normalizeILi256EEEvPfiii
        .type           _ZN6device9normalizeILi256EEEvPfiii,@function
        .size           _ZN6device9normalizeILi256EEEvPfiii,(.L_x_46 - _ZN6device9normalizeILi256EEEvPfiii)
        .other          _ZN6device9normalizeILi256EEEvPfiii,@"STO_CUDA_ENTRY STV_DEFAULT"
_ZN6device9normalizeILi256EEEvPfiii:
.text._ZN6device9normalizeILi256EEEvPfiii:
[----:B------:R-:W-:Y:S08]  /*0000*/  LDC R1, c[0x0][0x37c] ;  /* 0x0000df00ff017b82 */ /* 0x000ff00000000800 */
[----:B------:R-:W0:Y:S08]  /*0010*/  S2UR UR4, SR_CTAID.X ;  /* 0x00000000000479c3 */ /* 0x000e300000002500 */
[----:B------:R-:W0:Y:S02]  /*0020*/  LDC.64 R8, c[0x0][0x388] ;  /* 0x0000e200ff087b82 */ /* 0x000e240000000a00 */
[----:B0-----:R-:W-:-:S04]  /*0030*/  IADD3 R8, PT, PT, R8, UR4, RZ ;  /* 0x0000000408087c10 */ /* 0x001fc8000fffe0ff */
[----:B------:R-:W-:-:S13]  /*0040*/  ISETP.GE.U32.AND P0, PT, R8, R9, PT ;  /* 0x000000090800720c */ /* 0x000fda0003f06070 */
[----:B------:R-:W-:Y:S05]  /*0050*/  @P0 EXIT ;  /* 0x000000000000094d */ /* 0x000fea0003800000 */
[----:B------:R-:W0:Y:S01]  /*0060*/  LDCU UR4, c[0x0][0x360] ;  /* 0x00006c00ff0477ac */ /* 0x000e220008000800 */
[----:B------:R-:W1:Y:S01]  /*0070*/  S2R R0, SR_TID.X ;  /* 0x0000000000007919 */ /* 0x000e620000002100 */
[----:B------:R-:W-:Y:S01]  /*0080*/  BSSY.RECONVERGENT B0, `(.L_x_0) ;  /* 0x0000091000007945 */ /* 0x000fe20003800200 */
[----:B------:R-:W-:Y:S01]  /*0090*/  IMAD.MOV.U32 R10, RZ, RZ, RZ ;  /* 0x000000ffff0a7224 */ /* 0x000fe200078e00ff */
[----:B------:R-:W2:Y:S01]  /*00a0*/  LDCU UR5, c[0x0][0x390] ;  /* 0x00007200ff0577ac */ /* 0x000ea20008000800 */
[----:B------:R-:W3:Y:S01]  /*00b0*/  LDCU.64 UR6, c[0x0][0x358] ;  /* 0x00006b00ff0677ac */ /* 0x000ee20008000a00 */
[----:B0-----:R-:W0:Y:S01]  /*00c0*/  I2F.U32.RP R5, UR4 ;  /* 0x0000000400057d06 */ /* 0x001e220008209000 */
[----:B--2---:R-:W-:-:S07]  /*00d0*/  IMAD R8, R8, UR5, RZ ;  /* 0x0000000508087c24 */ /* 0x004fce000f8e02ff */
[----:B0-----:R-:W0:Y:S01]  /*00e0*/  MUFU.RCP R5, R5 ;  /* 0x0000000500057308 */ /* 0x001e220000001000 */
[----:B-1----:R-:W-:-:S05]  /*00f0*/  IMAD R4, R0, UR5, RZ ;  /* 0x0000000500047c24 */ /* 0x002fca000f8e02ff */
[----:B------:R-:W-:Y:S01]  /*0100*/  IADD3 R6, PT, PT, R4, UR5, RZ ;  /* 0x0000000504067c10 */ /* 0x000fe2000fffe0ff */
[----:B0-----:R-:W-:-:S04]  /*0110*/  VIADD R2, R5, 0xffffffe ;  /* 0x0ffffffe05027836 */ /* 0x001fc80000000000 */
[----:B------:R0:W1:Y:S02]  /*0120*/  F2I.FTZ.U32.TRUNC.NTZ R3, R2 ;  /* 0x0000000200037305 */ /* 0x000064000021f000 */
[----:B0-----:R-:W-:Y:S01]  /*0130*/  IMAD.MOV.U32 R2, RZ, RZ, RZ ;  /* 0x000000ffff027224 */ /* 0x001fe200078e00ff */
[----:B-1----:R-:W-:-:S05]  /*0140*/  IADD3 R7, PT, PT, RZ, -R3, RZ ;  /* 0x80000003ff077210 */ /* 0x002fca0007ffe0ff */
[----:B------:R-:W-:-:S04]  /*0150*/  IMAD R7, R7, UR4, RZ ;  /* 0x0000000407077c24 */ /* 0x000fc8000f8e02ff */
[----:B------:R-:W-:Y:S01]  /*0160*/  IMAD.HI.U32 R3, R3, R7, R2 ;  /* 0x0000000703037227 */ /* 0x000fe200078e0002 */
[----:B------:R-:W-:-:S05]  /*0170*/  LOP3.LUT R2, RZ, UR4, RZ, 0x33, !PT ;  /* 0x00000004ff027c12 */ /* 0x000fca000f8e33ff */
[----:B------:R-:W-:-:S04]  /*0180*/  IMAD.HI.U32 R9, R3, R4, RZ ;  /* 0x0000000403097227 */ /* 0x000fc800078e00ff */
[----:B------:R-:W-:-:S04]  /*0190*/  IMAD.HI.U32 R3, R3, R6, RZ ;  /* 0x0000000603037227 */ /* 0x000fc800078e00ff */
[----:B------:R-:W-:Y:S01]  /*01a0*/  IMAD.MOV R5, RZ, RZ, -R9 ;  /* 0x000000ffff057224 */ /* 0x000fe200078e0a09 */
[----:B------:R-:W-:-:S03]  /*01b0*/  IADD3 R7, PT, PT, -R3, RZ, RZ ;  /* 0x000000ff03077210 */ /* 0x000fc60007ffe1ff */
[----:B------:R-:W-:Y:S02]  /*01c0*/  IMAD R4, R5, UR4, R4 ;  /* 0x0000000405047c24 */ /* 0x000fe4000f8e0204 */
[----:B------:R-:W-:-:S03]  /*01d0*/  IMAD R6, R7, UR4, R6 ;  /* 0x0000000407067c24 */ /* 0x000fc6000f8e0206 */
[----:B------:R-:W-:Y:S02]  /*01e0*/  ISETP.GE.U32.AND P0, PT, R4, UR4, PT ;  /* 0x0000000404007c0c */ /* 0x000fe4000bf06070 */
[----:B------:R-:W-:-:S11]  /*01f0*/  ISETP.GE.U32.AND P2, PT, R6, UR4, PT ;  /* 0x0000000406007c0c */ /* 0x000fd6000bf46070 */
[----:B------:R-:W-:Y:S02]  /*0200*/  @P0 VIADD R4, R4, -UR4 ;  /* 0x8000000404040c36 */ /* 0x000fe40008000000 */
[----:B------:R-:W-:Y:S01]  /*0210*/  @P2 IADD3 R6, PT, PT, R6, -UR4, RZ ;  /* 0x8000000406062c10 */ /* 0x000fe2000fffe0ff */
[----:B------:R-:W-:Y:S01]  /*0220*/  @P0 VIADD R9, R9, 0x1 ;  /* 0x0000000109090836 */ /* 0x000fe20000000000 */
[----:B------:R-:W-:Y:S02]  /*0230*/  @P2 IADD3 R3, PT, PT, R3, 0x1, RZ ;  /* 0x0000000103032810 */ /* 0x000fe40007ffe0ff */
[----:B------:R-:W-:Y:S02]  /*0240*/  ISETP.GE.U32.AND P1, PT, R4, UR4, PT ;  /* 0x0000000404007c0c */ /* 0x000fe4000bf26070 */
[----:B------:R-:W-:Y:S02]  /*0250*/  ISETP.GE.U32.AND P3, PT, R6, UR4, PT ;  /* 0x0000000406007c0c */ /* 0x000fe4000bf66070 */
[----:B------:R-:W-:-:S09]  /*0260*/  ISETP.NE.U32.AND P0, PT, RZ, UR4, PT ;  /* 0x00000004ff007c0c */ /* 0x000fd2000bf05070 */
[----:B------:R-:W-:Y:S02]  /*0270*/  @P1 VIADD R9, R9, 0x1 ;  /* 0x0000000109091836 */ /* 0x000fe40000000000 */
[----:B------:R-:W-:-:S03]  /*0280*/  @P3 IADD3 R3, PT, PT, R3, 0x1, RZ ;  /* 0x0000000103033810 */ /* 0x000fc60007ffe0ff */
[C---:B------:R-:W-:Y:S02]  /*0290*/  SEL R9, R2.reuse, R9, !P0 ;  /* 0x0000000902097207 */ /* 0x040fe40004000000 */
[----:B------:R-:W-:-:S04]  /*02a0*/  SEL R2, R2, R3, !P0 ;  /* 0x0000000302027207 */ /* 0x000fc80004000000 */
[----:B------:R-:W-:-:S13]  /*02b0*/  ISETP.GE.AND P0, PT, R9, R2, PT ;  /* 0x000000020900720c */ /* 0x000fda0003f06270 */
[----:B---3--:R-:W-:Y:S05]  /*02c0*/  @P0 BRA `(.L_x_1) ;  /* 0x0000000400b00947 */ /* 0x008fea0003800000 */
[C---:B------:R-:W-:Y:S01]  /*02d0*/  IMAD.IADD R4, R9.reuse, 0x1, -R2 ;  /* 0x0000000109047824 */ /* 0x040fe200078e0a02 */
[----:B------:R-:W-:Y:S01]  /*02e0*/  IADD3 R3, PT, PT, -R9, R2, RZ ;  /* 0x0000000209037210 */ /* 0x000fe20007ffe1ff */
[----:B------:R-:W-:Y:S01]  /*02f0*/  BSSY.RECONVERGENT B1, `(.L_x_2) ;  /* 0x0000034000017945 */ /* 0x000fe20003800200 */
[----:B------:R-:W-:Y:S02]  /*0300*/  HFMA2 R10, -RZ, RZ, 0, 0 ;  /* 0x00000000ff0a7431 */ /* 0x000fe400000001ff */
[----:B------:R-:W-:Y:S01]  /*0310*/  IMAD.MOV.U32 R11, RZ, RZ, R9 ;  /* 0x000000ffff0b7224 */ /* 0x000fe200078e0009 */
[----:B------:R-:W-:Y:S02]  /*0320*/  ISETP.GT.U32.AND P1, PT, R4, -0x10, PT ;  /* 0xfffffff00400780c */ /* 0x000fe40003f24070 */
[----:B------:R-:W-:-:S04]  /*0330*/  LOP3.LUT R26, R3, 0xf, RZ, 0xc0, !PT ;  /* 0x0000000f031a7812 */ /* 0x000fc800078ec0ff */
[----:B------:R-:W-:-:S07]  /*0340*/  ISETP.NE.AND P2, PT, R26, RZ, PT ;  /* 0x000000ff1a00720c */ /* 0x000fce0003f45270 */
[----:B------:R-:W-:Y:S06]  /*0350*/  @P1 BRA `(.L_x_3) ;  /* 0x0000000000b41947 */ /* 0x000fec0003800000 */
[----:B------:R-:W0:Y:S01]  /*0360*/  LDC.64 R4, c[0x0][0x380] ;  /* 0x0000e000ff047b82 */ /* 0x000e220000000a00 */
[----:B------:R-:W-:Y:S02]  /*0370*/  LOP3.LUT R12, R3, 0xfffffff0, RZ, 0xc0, !PT ;  /* 0xfffffff0030c7812 */ /* 0x000fe400078ec0ff */
[----:B------:R-:W-:Y:S02]  /*0380*/  MOV R10, RZ ;  /* 0x000000ff000a7202 */ /* 0x000fe40000000f00 */
[----:B------:R-:W-:Y:S01]  /*0390*/  MOV R11, R9 ;  /* 0x00000009000b7202 */ /* 0x000fe20000000f00 */
[----:B------:R-:W-:Y:S02]  /*03a0*/  IMAD.MOV R12, RZ, RZ, -R12 ;  /* 0x000000ffff0c7224 */ /* 0x000fe400078e0a0c */
[----:B0-----:R-:W-:-:S03]  /*03b0*/  IMAD.WIDE.U32 R4, R8, 0x4, R4 ;  /* 0x0000000408047825 */ /* 0x001fc600078e0004 */
[----:B------:R-:W-:-:S05]  /*03c0*/  IADD3 R4, P1, PT, R4, 0x20, RZ ;  /* 0x0000002004047810 */ /* 0x000fca0007f3e0ff */
[----:B------:R-:W-:-:S08]  /*03d0*/  IMAD.X R5, RZ, RZ, R5, P1 ;  /* 0x000000ffff057224 */ /* 0x000fd000008e0605 */
.L_x_4:
[----:B------:R-:W-:-:S05]  /*03e0*/  IMAD.WIDE R6, R11, 0x4, R4 ;  /* 0x000000040b067825 */ /* 0x000fca00078e0204 */
[----:B------:R-:W2:Y:S04]  /*03f0*/  LDG.E R25, desc[UR6][R6.64+-0x20] ;  /* 0xffffe00606197981 */ /* 0x000ea8000c1e1900 */
[----:B------:R-:W3:Y:S04]  /*0400*/  LDG.E R24, desc[UR6][R6.64+-0x1c] ;  /* 0xffffe40606187981 */ /* 0x000ee8000c1e1900 */
[----:B------:R-:W4:Y:S04]  /*0410*/  LDG.E R13, desc[UR6][R6.64+-0x18] ;  /* 0xffffe806060d7981 */ /* 0x000f28000c1e1900 */
[----:B------:R-:W5:Y:S04]  /*0420*/  LDG.E R14, desc[UR6][R6.64+-0x14] ;  /* 0xffffec06060e7981 */ /* 0x000f68000c1e1900 */
        /* <DEDUP_REMOVED lines=8> */
[----:B------:R-:W5:Y:S01]  /*04b0*/  LDG.E R23, desc[UR6][R6.64+0x10] ;  /* 0x0000100606177981 */ /* 0x000f62000c1e1900 */
[----:B--2---:R-:W-:-:S03]  /*04c0*/  FFMA R25, R25, R25, R10 ;  /* 0x0000001919197223 */ /* 0x004fc6000000000a */
[----:B------:R-:W2:Y:S01]  /*04d0*/  LDG.E R10, desc[UR6][R6.64+0x14] ;  /* 0x00001406060a7981 */ /* 0x000ea2000c1e1900 */
[----:B---3--:R-:W-:-:S03]  /*04e0*/  FFMA R28, R24, R24, R25 ;  /* 0x00000018181c7223 */ /* 0x008fc60000000019 */
[----:B------:R-:W3:Y:S04]  /*04f0*/  LDG.E R24, desc[UR6][R6.64+0x18] ;  /* 0x0000180606187981 */ /* 0x000ee8000c1e1900 */
[----:B------:R-:W3:Y:S01]  /*0500*/  LDG.E R25, desc[UR6][R6.64+0x1c] ;  /* 0x00001c0606197981 */ /* 0x000ee2000c1e1900 */
[----:B----4-:R-:W-:Y:S01]  /*0510*/  FFMA R13, R13, R13, R28 ;  /* 0x0000000d0d0d7223 */ /* 0x010fe2000000001c */
[----:B------:R-:W-:Y:S01]  /*0520*/  IADD3 R12, PT, PT, R12, 0x10, RZ ;  /* 0x000000100c0c7810 */ /* 0x000fe20007ffe0ff */
[----:B------:R-:W-:Y:S02]  /*0530*/  VIADD R11, R11, 0x10 ;  /* 0x000000100b0b7836 */ /* 0x000fe40000000000 */
[----:B-----5:R-:W-:Y:S01]  /*0540*/  FFMA R14, R14, R14, R13 ;  /* 0x0000000e0e0e7223 */ /* 0x020fe2000000000d */
[----:B------:R-:W-:-:S03]  /*0550*/  ISETP.NE.AND P1, PT, R12, RZ, PT ;  /* 0x000000ff0c00720c */ /* 0x000fc60003f25270 */
[----:B------:R-:W-:-:S04]  /*0560*/  FFMA R15, R15, R15, R14 ;  /* 0x0000000f0f0f7223 */ /* 0x000fc8000000000e */
        /* <DEDUP_REMOVED lines=8> */
[----:B--2---:R-:W-:-:S04]  /*05f0*/  FFMA R23, R10, R10, R23 ;  /* 0x0000000a0a177223 */ /* 0x004fc80000000017 */
[----:B---3--:R-:W-:-:S04]  /*0600*/  FFMA R10, R24, R24, R23 ;  /* 0x00000018180a7223 */ /* 0x008fc80000000017 */
[----:B------:R-:W-:Y:S01]  /*0610*/  FFMA R10, R25, R25, R10 ;  /* 0x00000019190a7223 */ /* 0x000fe2000000000a */
[----:B------:R-:W-:Y:S06]  /*0620*/  @P1 BRA `(.L_x_4) ;  /* 0xfffffffc006c1947 */ /* 0x000fec000383ffff */
.L_x_3:
[----:B------:R-:W-:Y:S05]  /*0630*/  BSYNC.RECONVERGENT B1 ;  /* 0x0000000000017941 */ /* 0x000fea0003800200 */
.L_x_2:
[----:B------:R-:W-:Y:S05]  /*0640*/  @!P2 BRA `(.L_x_1) ;  /* 0x0000000000d0a947 */ /* 0x000fea0003800000 */
[----:B------:R-:W0:Y:S01]  /*0650*/  LDC.64 R4, c[0x0][0x380] ;  /* 0x0000e000ff047b82 */ /* 0x000e220000000a00 */
[----:B------:R-:W-:Y:S01]  /*0660*/  ISETP.GE.U32.AND P1, PT, R26, 0x8, PT ;  /* 0x000000081a00780c */ /* 0x000fe20003f26070 */
[----:B------:R-:W-:Y:S01]  /*0670*/  BSSY.RECONVERGENT B1, `(.L_x_5) ;  /* 0x0000017000017945 */ /* 0x000fe20003800200 */
[----:B------:R-:W-:-:S04]  /*0680*/  LOP3.LUT R12, R3, 0x7, RZ, 0xc0, !PT ;  /* 0x00000007030c7812 */ /* 0x000fc800078ec0ff */
[----:B------:R-:W-:Y:S01]  /*0690*/  ISETP.NE.AND P2, PT, R12, RZ, PT ;  /* 0x000000ff0c00720c */ /* 0x000fe20003f45270 */
[----:B0-----:R-:W-:-:S06]  /*06a0*/  IMAD.WIDE.U32 R4, R8, 0x4, R4 ;  /* 0x0000000408047825 */ /* 0x001fcc00078e0004 */
[----:B------:R-:W-:Y:S06]  /*06b0*/  @!P1 BRA `(.L_x_6) ;  /* 0x0000000000489947 */ /* 0x000fec0003800000 */
        /* <DEDUP_REMOVED lines=8> */
[----:B------:R-:W5:Y:S01]  /*0740*/  LDG.E R27, desc[UR6][R6.64+0x1c] ;  /* 0x00001c06061b7981 */ /* 0x000f62000c1e1900 */
[----:B------:R-:W-:Y:S01]  /*0750*/  IADD3 R11, PT, PT, R11, 0x8, RZ ;  /* 0x000000080b0b7810 */ /* 0x000fe20007ffe0ff */
[----:B--2---:R-:W-:-:S04]  /*0760*/  FFMA R10, R13, R13, R10 ;  /* 0x0000000d0d0a7223 */ /* 0x004fc8000000000a */
[----:B---3--:R-:W-:-:S04]  /*0770*/  FFMA R10, R15, R15, R10 ;  /* 0x0000000f0f0a7223 */ /* 0x008fc8000000000a */
[----:B----4-:R-:W-:-:S04]  /*0780*/  FFMA R10, R17, R17, R10 ;  /* 0x00000011110a7223 */ /* 0x010fc8000000000a */
[----:B-----5:R-:W-:-:S04]  /*0790*/  FFMA R10, R19, R19, R10 ;  /* 0x00000013130a7223 */ /* 0x020fc8000000000a */
[----:B------:R-:W-:-:S04]  /*07a0*/  FFMA R10, R21, R21, R10 ;  /* 0x00000015150a7223 */ /* 0x000fc8000000000a */
[----:B------:R-:W-:-:S04]  /*07b0*/  FFMA R10, R23, R23, R10 ;  /* 0x00000017170a7223 */ /* 0x000fc8000000000a */
[----:B------:R-:W-:-:S04]  /*07c0*/  FFMA R10, R25, R25, R10 ;  /* 0x00000019190a7223 */ /* 0x000fc8000000000a */
[----:B------:R-:W-:-:S07]  /*07d0*/  FFMA R10, R27, R27, R10 ;  /* 0x0000001b1b0a7223 */ /* 0x000fce000000000a */
.L_x_6:
[----:B------:R-:W-:Y:S05]  /*07e0*/  BSYNC.RECONVERGENT B1 ;  /* 0x0000000000017941 */ /* 0x000fea0003800200 */
.L_x_5:
[----:B------:R-:W-:Y:S05]  /*07f0*/  @!P2 BRA `(.L_x_1) ;  /* 0x000000000064a947 */ /* 0x000fea0003800000 */
[----:B------:R-:W-:Y:S01]  /*0800*/  ISETP.GE.U32.AND P1, PT, R12, 0x4, PT ;  /* 0x000000040c00780c */ /* 0x000fe20003f26070 */
[----:B------:R-:W-:Y:S01]  /*0810*/  BSSY.RECONVERGENT B1, `(.L_x_7) ;  /* 0x000000e000017945 */ /* 0x000fe20003800200 */
[----:B------:R-:W-:-:S04]  /*0820*/  LOP3.LUT R3, R3, 0x3, RZ, 0xc0, !PT ;  /* 0x0000000303037812 */ /* 0x000fc800078ec0ff */
[----:B------:R-:W-:-:S07]  /*0830*/  ISETP.NE.AND P2, PT, R3, RZ, PT ;  /* 0x000000ff0300720c */ /* 0x000fce0003f45270 */
[----:B------:R-:W-:Y:S06]  /*0840*/  @!P1 BRA `(.L_x_8) ;  /* 0x0000000000289947 */ /* 0x000fec0003800000 */
[----:B------:R-:W-:-:S05]  /*0850*/  IMAD.WIDE R6, R11, 0x4, R4 ;  /* 0x000000040b067825 */ /* 0x000fca00078e0204 */
[----:B------:R-:W2:Y:S04]  /*0860*/  LDG.E R13, desc[UR6][R6.64] ;  /* 0x00000006060d7981 */ /* 0x000ea8000c1e1900 */
[----:B------:R-:W3:Y:S04]  /*0870*/  LDG.E R15, desc[UR6][R6.64+0x4] ;  /* 0x00000406060f7981 */ /* 0x000ee8000c1e1900 */
[----:B------:R-:W4:Y:S04]  /*0880*/  LDG.E R17, desc[UR6][R6.64+0x8] ;  /* 0x0000080606117981 */ /* 0x000f28000c1e1900 */
[----:B------:R-:W5:Y:S01]  /*0890*/  LDG.E R19, desc[UR6][R6.64+0xc] ;  /* 0x00000c0606137981 */ /* 0x000f62000c1e1900 */
[----:B------:R-:W-:-:S02]  /*08a0*/  VIADD R11, R11, 0x4 ;  /* 0x000000040b0b7836 */ /* 0x000fc40000000000 */
[----:B--2---:R-:W-:-:S04]  /*08b0*/  FFMA R10, R13, R13, R10 ;  /* 0x0000000d0d0a7223 */ /* 0x004fc8000000000a */
[----:B---3--:R-:W-:-:S04]  /*08c0*/  FFMA R10, R15, R15, R10 ;  /* 0x0000000f0f0a7223 */ /* 0x008fc8000000000a */
[----:B----4-:R-:W-:-:S04]  /*08d0*/  FFMA R10, R17, R17, R10 ;  /* 0x00000011110a7223 */ /* 0x010fc8000000000a */
[----:B-----5:R-:W-:-:S07]  /*08e0*/  FFMA R10, R19, R19, R10 ;  /* 0x00000013130a7223 */ /* 0x020fce000000000a */
.L_x_8:
[----:B------:R-:W-:Y:S05]  /*08f0*/  BSYNC.RECONVERGENT B1 ;  /* 0x0000000000017941 */ /* 0x000fea0003800200 */
.L_x_7:
[----:B------:R-:W-:Y:S05]  /*0900*/  @!P2 BRA `(.L_x_1) ;  /* 0x000000000020a947 */ /* 0x000fea0003800000 */
[----:B------:R-:W-:-:S07]  /*0910*/  IADD3 R3, PT, PT, -R3, RZ, RZ ;  /* 0x000000ff03037210 */ /* 0x000fce0007ffe1ff */
.L_x_9:
[----:B------:R-:W-:-:S06]  /*0920*/  IMAD.WIDE R6, R11, 0x4, R4 ;  /* 0x000000040b067825 */ /* 0x000fcc00078e0204 */
[----:B------:R-:W2:Y:S01]  /*0930*/  LDG.E R7, desc[UR6][R6.64] ;  /* 0x0000000606077981 */ /* 0x000ea2000c1e1900 */
[----:B------:R-:W-:Y:S01]  /*0940*/  VIADD R3, R3, 0x1 ;  /* 0x0000000103037836 */ /* 0x000fe20000000000 */
[----:B------:R-:W-:-:S04]  /*0950*/  IADD3 R11, PT, PT, R11, 0x1, RZ ;  /* 0x000000010b0b7810 */ /* 0x000fc80007ffe0ff */
[----:B------:R-:W-:Y:S01]  /*0960*/  ISETP.NE.AND P1, PT, R3, RZ, PT ;  /* 0x000000ff0300720c */ /* 0x000fe20003f25270 */
[----:B--2---:R-:W-:-:S12]  /*0970*/  FFMA R10, R7, R7, R10 ;  /* 0x00000007070a7223 */ /* 0x004fd8000000000a */
[----:B------:R-:W-:Y:S05]  /*0980*/  @P1 BRA `(.L_x_9) ;  /* 0xfffffffc00e41947 */ /* 0x000fea000383ffff */
.L_x_1:
[----:B------:R-:W-:Y:S05]  /*0990*/  BSYNC.RECONVERGENT B0 ;  /* 0x0000000000007941 */ /* 0x000fea0003800200 */
.L_x_0:
[----:B------:R-:W0:Y:S01]  /*09a0*/  S2UR UR5, SR_CgaCtaId ;  /* 0x00000000000579c3 */ /* 0x000e220000008800 */
[----:B------:R-:W-:Y:S01]  /*09b0*/  UMOV UR4, 0x400 ;  /* 0x0000040000047882 */ /* 0x000fe20000000000 */
[C---:B------:R-:W-:Y:S01]  /*09c0*/  ISETP.GT.U32.AND P1, PT, R0.reuse, 0x7f, PT ;  /* 0x0000007f0000780c */ /* 0x040fe20003f24070 */
[----:B------:R-:W-:Y:S01]  /*09d0*/  BSSY.RECONVERGENT B0, `(.L_x_10) ;  /* 0x000002a000007945 */ /* 0x000fe20003800200 */
[----:B------:R-:W-:Y:S01]  /*09e0*/  ISETP.GT.U32.AND P2, PT, R0, 0x3f, PT ;  /* 0x0000003f0000780c */ /* 0x000fe20003f44070 */
[----:B0-----:R-:W-:-:S06]  /*09f0*/  ULEA UR4, UR5, UR4, 0x18 ;  /* 0x0000000405047291 */ /* 0x001fcc000f8ec0ff */
[----:B------:R-:W-:-:S05]  /*0a00*/  LEA R3, R0, UR4, 0x2 ;  /* 0x0000000400037c11 */ /* 0x000fca000f8e10ff */
[----:B------:R-:W-:Y:S01]  /*0a10*/  STS [R3], R10 ;  /* 0x0000000a03007388 */ /* 0x000fe20000000800 */
[----:B------:R-:W-:Y:S06]  /*0a20*/  BAR.SYNC.DEFER_BLOCKING 0x0 ;  /* 0x0000000000007b1d */ /* 0x000fec0000010000 */
[----:B------:R-:W-:Y:S04]  /*0a30*/  @!P1 LDS R4, [R3+0x200] ;  /* 0x0002000003049984 */ /* 0x000fe80000000800 */
[----:B------:R-:W0:Y:S02]  /*0a40*/  @!P1 LDS R5, [R3] ;  /* 0x0000000003059984 */ /* 0x000e240000000800 */
[----:B0-----:R-:W-:-:S05]  /*0a50*/  @!P1 FADD R4, R4, R5 ;  /* 0x0000000504049221 */ /* 0x001fca0000000000 */
[----:B------:R-:W-:Y:S01]  /*0a60*/  @!P1 STS [R3], R4 ;  /* 0x0000000403009388 */ /* 0x000fe20000000800 */
[----:B------:R-:W-:Y:S01]  /*0a70*/  BAR.SYNC.DEFER_BLOCKING 0x0 ;  /* 0x0000000000007b1d */ /* 0x000fe20000010000 */
[----:B------:R-:W-:-:S05]  /*0a80*/  ISETP.GT.U32.AND P1, PT, R0, 0x1f, PT ;  /* 0x0000001f0000780c */ /* 0x000fca0003f24070 */
[----:B------:R-:W-:Y:S04]  /*0a90*/  @!P2 LDS R5, [R3+0x100] ;  /* 0x000100000305a984 */ /* 0x000fe80000000800 */
[----:B------:R-:W0:Y:S02]  /*0aa0*/  @!P2 LDS R6, [R3] ;  /* 0x000000000306a984 */ /* 0x000e240000000800 */
[----:B0-----:R-:W-:-:S05]  /*0ab0*/  @!P2 FADD R6, R5, R6 ;  /* 0x000000060506a221 */ /* 0x001fca0000000000 */
[----:B------:R0:W-:Y:S01]  /*0ac0*/  @!P2 STS [R3], R6 ;  /* 0x000000060300a388 */ /* 0x0001e20000000800 */
[----:B------:R-:W-:Y:S06]  /*0ad0*/  BAR.SYNC.DEFER_BLOCKING 0x0 ;  /* 0x0000000000007b1d */ /* 0x000fec0000010000 */
[----:B------:R-:W-:Y:S05]  /*0ae0*/  @P1 BRA `(.L_x_11) ;  /* 0x0000000000601947 */ /* 0x000fea0003800000 */
[----:B------:R-:W-:Y:S04]  /*0af0*/  LDS R0, [R3+0x80] ;  /* 0x0000800003007984 */ /* 0x000fe80000000800 */
[----:B------:R-:W1:Y:S02]  /*0b00*/  LDS R5, [R3] ;  /* 0x0000000003057984 */ /* 0x000e640000000800 */
[----:B-1----:R-:W-:-:S05]  /*0b10*/  FADD R0, R0, R5 ;  /* 0x0000000500007221 */ /* 0x002fca0000000000 */
[----:B------:R-:W-:Y:S04]  /*0b20*/  STS [R3], R0 ;  /* 0x0000000003007388 */ /* 0x000fe80000000800 */
[----:B------:R-:W-:Y:S04]  /*0b30*/  LDS R4, [R3+0x40] ;  /* 0x0000400003047984 */ /* 0x000fe80000000800 */
[----:B------:R-:W1:Y:S02]  /*0b40*/  LDS R5, [R3] ;  /* 0x0000000003057984 */ /* 0x000e640000000800 */
[----:B-1----:R-:W-:-:S05]  /*0b50*/  FADD R4, R4, R5 ;  /* 0x0000000504047221 */ /* 0x002fca0000000000 */
[----:B------:R-:W-:Y:S04]  /*0b60*/  STS [R3], R4 ;  /* 0x0000000403007388 */ /* 0x000fe80000000800 */
[----:B------:R-:W-:Y:S04]  /*0b70*/  LDS R5, [R3+0x20] ;  /* 0x0000200003057984 */ /* 0x000fe80000000800 */
[----:B0-----:R-:W0:Y:S02]  /*0b80*/  LDS R6, [R3] ;  /* 0x0000000003067984 */ /* 0x001e240000000800 */
[----:B0-----:R-:W-:-:S05]  /*0b90*/  FADD R6, R5, R6 ;  /* 0x0000000605067221 */ /* 0x001fca0000000000 */
[----:B------:R-:W-:Y:S04]  /*0ba0*/  STS [R3], R6 ;  /* 0x0000000603007388 */ /* 0x000fe80000000800 */
[----:B------:R-:W-:Y:S04]  /*0bb0*/  LDS R5, [R3+0x10] ;  /* 0x0000100003057984 */ /* 0x000fe80000000800 */
[----:B------:R-:W0:Y:S02]  /*0bc0*/  LDS R10, [R3] ;  /* 0x00000000030a7984 */ /* 0x000e240000000800 */
        /* <DEDUP_REMOVED lines=9> */
[----:B------:R1:W-:Y:S02]  /*0c60*/  STS [R3], R4 ;  /* 0x0000000403007388 */ /* 0x0003e40000000800 */
.L_x_11:
[----:B------:R-:W-:Y:S05]  /*0c70*/  BSYNC.RECONVERGENT B0 ;  /* 0x0000000000007941 */ /* 0x000fea0003800200 */
.L_x_10:
[----:B------:R-:W-:Y:S06]  /*0c80*/  BAR.SYNC.DEFER_BLOCKING 0x0 ;  /* 0x0000000000007b1d */ /* 0x000fec0000010000 */
[----:B------:R-:W1:Y:S02]  /*0c90*/  LDS R0, [UR4] ;  /* 0x00000004ff007984 */ /* 0x000e640008000800 */
[----:B-1----:R-:W-:Y:S01]  /*0ca0*/  IADD3 R4, PT, PT, R0, -0xd000000, RZ ;  /* 0xf300000000047810 */ /* 0x002fe20007ffe0ff */
[----:B0-----:R0:W1:Y:S03]  /*0cb0*/  MUFU.RSQ R3, R0 ;  /* 0x0000000000037308 */ /* 0x0010660000001400 */
[----:B------:R-:W-:-:S13]  /*0cc0*/  ISETP.GT.U32.AND P1, PT, R4, 0x727fffff, PT ;  /* 0x727fffff0400780c */ /* 0x000fda0003f24070 */
[----:B0-----:R-:W-:Y:S05]  /*0cd0*/  @!P1 BRA `(.L_x_12) ;  /* 0x00000000000c9947 */ /* 0x001fea0003800000 */
[----:B------:R-:W-:-:S07]  /*0ce0*/  MOV R6, 0xd00 ;  /* 0x00000d0000067802 */ /* 0x000fce0000000f00 */
[----:B-1----:R-:W-:Y:S05]  /*0cf0*/  CALL.REL.NOINC `($__internal_0_$__cuda_sm20_sqrt_rn_f32_slowpath) ;  /* 0x0000000400c87944 */ /* 0x002fea0003c00000 */
[----:B------:R-:W-:Y:S05]  /*0d00*/  BRA `(.L_x_13) ;  /* 0x0000000000107947 */ /* 0x000fea0003800000 */
.L_x_12:
[----:B-1----:R-:W-:Y:S01]  /*0d10*/  FMUL.FTZ R5, R0, R3 ;  /* 0x0000000300057220 */ /* 0x002fe20000410000 */
[----:B------:R-:W-:-:S03]  /*0d20*/  FMUL.FTZ R3, R3, 0.5 ;  /* 0x3f00000003037820 */ /* 0x000fc60000410000 */
[----:B------:R-:W-:-:S04]  /*0d30*/  FFMA R0, -R5, R5, R0 ;  /* 0x0000000505007223 */ /* 0x000fc80000000100 */
[----:B------:R-:W-:-:S07]  /*0d40*/  FFMA R3, R0, R3, R5 ;  /* 0x0000000300037223 */ /* 0x000fce0000000005 */
.L_x_13:
[----:B------:R-:W-:Y:S05]  /*0d50*/  @P0 EXIT ;  /* 0x000000000000094d */ /* 0x000fea0003800000 */
[----:B------:R-:W-:Y:S01]  /*0d60*/  IMAD.IADD R10, R2, 0x1, -R9 ;  /* 0x00000001020a7824 */ /* 0x000fe200078e0a09 */
[----:B------:R-:W-:Y:S01]  /*0d70*/  BSSY.RECONVERGENT B0, `(.L_x_14) ;  /* 0x000001c000007945 */ /* 0x000fe20003800200 */
[----:B------:R-:W-:-:S03]  /*0d80*/  MOV R11, R9 ;  /* 0x00000009000b7202 */ /* 0x000fc60000000f00 */
[----:B------:R-:W-:-:S13]  /*0d90*/  LOP3.LUT P0, R10, R10, 0x3, RZ, 0xc0, !PT ;  /* 0x000000030a0a7812 */ /* 0x000fda000780c0ff */
[----:B------:R-:W-:Y:S05]  /*0da0*/  @!P0 BRA `(.L_x_15) ;  /* 0x0000000000608947 */ /* 0x000fea0003800000 */
[----:B------:R-:W0:Y:S01]  /*0db0*/  LDC.64 R6, c[0x0][0x380] ;  /* 0x0000e000ff067b82 */ /* 0x000e220000000a00 */
[----:B------:R-:W-:Y:S01]  /*0dc0*/  IADD3 R10, PT, PT, -R10, RZ, RZ ;  /* 0x000000ff0a0a7210 */ /* 0x000fe20007ffe1ff */
[----:B------:R-:W-:Y:S02]  /*0dd0*/  IMAD.MOV.U32 R11, RZ, RZ, R9 ;  /* 0x000000ffff0b7224 */ /* 0x000fe400078e0009 */
[----:B0-----:R-:W-:-:S07]  /*0de0*/  IMAD.WIDE.U32 R6, R8, 0x4, R6 ;  /* 0x0000000408067825 */ /* 0x001fce00078e0006 */
.L_x_18:
[----:B0-----:R-:W-:-:S05]  /*0df0*/  IMAD.WIDE R4, R11, 0x4, R6 ;  /* 0x000000040b047825 */ /* 0x001fca00078e0206 */
[----:B------:R-:W2:Y:S01]  /*0e00*/  LDG.E R0, desc[UR6][R4.64] ;  /* 0x0000000604007981 */ /* 0x000ea2000c1e1900 */
[----:B------:R-:W0:Y:S01]  /*0e10*/  MUFU.RCP R12, R3 ;  /* 0x00000003000c7308 */ /* 0x000e220000001000 */
[----:B------:R-:W-:Y:S01]  /*0e20*/  IADD3 R10, PT, PT, R10, 0x1, RZ ;  /* 0x000000010a0a7810 */ /* 0x000fe20007ffe0ff */
[----:B------:R-:W-:Y:S03]  /*0e30*/  BSSY.RECONVERGENT B1, `(.L_x_16) ;  /* 0x000000c000017945 */ /* 0x000fe60003800200 */
[----:B------:R-:W-:Y:S01]  /*0e40*/  ISETP.NE.AND P2, PT, R10, RZ, PT ;  /* 0x000000ff0a00720c */ /* 0x000fe20003f45270 */
[----:B0-----:R-:W-:-:S04]  /*0e50*/  FFMA R13, R12, -R3, 1 ;  /* 0x3f8000000c0d7423 */ /* 0x001fc80000000803 */
[----:B------:R-:W-:Y:S01]  /*0e60*/  FFMA R13, R12, R13, R12 ;  /* 0x0000000d0c0d7223 */ /* 0x000fe2000000000c */
[----:B--2---:R-:W0:Y:S03]  /*0e70*/  FCHK P0, R0, R3 ;  /* 0x0000000300007302 */ /* 0x004e260000000000 */
[----:B------:R-:W-:-:S04]  /*0e80*/  FFMA R12, R0, R13, RZ ;  /* 0x0000000d000c7223 */ /* 0x000fc800000000ff */
[----:B------:R-:W-:-:S04]  /*0e90*/  FFMA R14, R12, -R3, R0 ;  /* 0x800000030c0e7223 */ /* 0x000fc80000000000 */
[----:B------:R-:W-:Y:S01]  /*0ea0*/  FFMA R13, R13, R14, R12 ;  /* 0x0000000e0d0d7223 */ /* 0x000fe2000000000c */
[----:B0-----:R-:W-:Y:S06]  /*0eb0*/  @!P0 BRA `(.L_x_17) ;  /* 0x00000000000c8947 */ /* 0x001fec0003800000 */
[----:B------:R-:W-:-:S07]  /*0ec0*/  MOV R12, 0xee0 ;  /* 0x00000ee0000c7802 */ /* 0x000fce0000000f00 */
[----:B------:R-:W-:Y:S05]  /*0ed0*/  CALL.REL.NOINC `($__internal_1_$__cuda_sm3x_div_rn_noftz_f32_slowpath) ;  /* 0x0000000400ac7944 */ /* 0x000fea0003c00000 */
[----:B------:R-:W-:-:S07]  /*0ee0*/  MOV R13, R0 ;  /* 0x00000000000d7202 */ /* 0x000fce0000000f00 */
.L_x_17:
[----:B------:R-:W-:Y:S05]  /*0ef0*/  BSYNC.RECONVERGENT B1 ;  /* 0x0000000000017941 */ /* 0x000fea0003800200 */
.L_x_16:
[----:B------:R0:W-:Y:S01]  /*0f00*/  STG.E desc[UR6][R4.64], R13 ;  /* 0x0000000d04007986 */ /* 0x0001e2000c101906 */
[----:B------:R-:W-:Y:S01]  /*0f10*/  VIADD R11, R11, 0x1 ;  /* 0x000000010b0b7836 */ /* 0x000fe20000000000 */
[----:B------:R-:W-:Y:S06]  /*0f20*/  @P2 BRA `(.L_x_18) ;  /* 0xfffffffc00b02947 */ /* 0x000fec000383ffff */
.L_x_15:
[----:B------:R-:W-:Y:S05]  /*0f30*/  BSYNC.RECONVERGENT B0 ;  /* 0x0000000000007941 */ /* 0x000fea0003800200 */
.L_x_14:
[----:B------:R-:W-:-:S04]  /*0f40*/  IADD3 R0, PT, PT, R9, -R2, RZ ;  /* 0x8000000209007210 */ /* 0x000fc80007ffe0ff */
[----:B------:R-:W-:-:S13]  /*0f50*/  ISETP.GT.U32.AND P0, PT, R0, -0x4, PT ;  /* 0xfffffffc0000780c */ /* 0x000fda0003f04070 */
[----:B------:R-:W-:Y:S05]  /*0f60*/  @P0 EXIT ;  /* 0x000000000000094d */ /* 0x000fea0003800000 */
[----:B0-----:R-:W0:Y:S01]  /*0f70*/  LDC.64 R4, c[0x0][0x380] ;  /* 0x0000e000ff047b82 */ /* 0x001e220000000a00 */
[----:B------:R-:W-:Y:S01]  /*0f80*/  IADD3 R2, PT, PT, -R2, R11, RZ ;  /* 0x0000000b02027210 */ /* 0x000fe20007ffe1ff */
[----:B0-----:R-:W-:-:S03]  /*0f90*/  IMAD.WIDE.U32 R4, R8, 0x4, R4 ;  /* 0x0000000408047825 */ /* 0x001fc600078e0004 */
[----:B------:R-:W-:-:S05]  /*0fa0*/  IADD3 R4, P0, PT, R4, 0x8, RZ ;  /* 0x0000000804047810 */ /* 0x000fca0007f1e0ff */
[----:B------:R-:W-:-:S08]  /*0fb0*/  IMAD.X R5, RZ, RZ, R5, P0 ;  /* 0x000000ffff057224 */ /* 0x000fd000000e0605 */
.L_x_27:
        /* <DEDUP_REMOVED lines=13> */
[----:B------:R-:W-:Y:S02]  /*1090*/  MOV R0, R13 ;  /* 0x0000000d00007202 */ /* 0x000fe40000000f00 */
[----:B------:R-:W-:-:S07]  /*10a0*/  MOV R12, 0x10c0 ;  /* 0x000010c0000c7802 */ /* 0x000fce0000000f00 */
[----:B------:R-:W-:Y:S05]  /*10b0*/  CALL.REL.NOINC `($__internal_1_$__cuda_sm3x_div_rn_noftz_f32_slowpath) ;  /* 0x0000000400347944 */ /* 0x000fea0003c00000 */
[----:B------:R-:W-:-:S07]  /*10c0*/  IMAD.MOV.U32 R9, RZ, RZ, R0 ;  /* 0x000000ffff097224 */ /* 0x000fce00078e0000 */
.L_x_20:
[----:B------:R-:W-:Y:S05]  /*10d0*/  BSYNC.RECONVERGENT B0 ;  /* 0x0000000000007941 */ /* 0x000fea0003800200 */
.L_x_19:
[----:B------:R-:W2:Y:S01]  /*10e0*/  LDG.E R15, desc[UR6][R6.64+-0x4] ;  /* 0xfffffc06060f7981 */ /* 0x000ea2000c1e1900 */
[----:B------:R-:W0:Y:S01]  /*10f0*/  MUFU.RCP R0, R3 ;  /* 0x0000000300007308 */ /* 0x000e220000001000 */
[----:B------:R-:W-:Y:S02]  /*1100*/  BSSY.RECONVERGENT B0, `(.L_x_21) ;  /* 0x000000d000007945 */ /* 0x000fe40003800200 */
[----:B------:R1:W-:Y:S01]  /*1110*/  STG.E desc[UR6][R6.64+-0x8], R9 ;  /* 0xfffff80906007986 */ /* 0x0003e2000c101906 */
[----:B0-----:R-:W-:-:S04]  /*1120*/  FFMA R13, R0, -R3, 1 ;  /* 0x3f800000000d7423 */ /* 0x001fc80000000803 */
[----:B------:R-:W-:Y:S01]  /*1130*/  FFMA R0, R0, R13, R0 ;  /* 0x0000000d00007223 */ /* 0x000fe20000000000 */
[----:B--2---:R-:W0:Y:S03]  /*1140*/  FCHK P0, R15, R3 ;  /* 0x000000030f007302 */ /* 0x004e260000000000 */
[----:B------:R-:W-:-:S04]  /*1150*/  FFMA R8, R0, R15, RZ ;  /* 0x0000000f00087223 */ /* 0x000fc800000000ff */
[----:B------:R-:W-:-:S04]  /*1160*/  FFMA R13, R8, -R3, R15 ;  /* 0x80000003080d7223 */ /* 0x000fc8000000000f */
[----:B------:R-:W-:Y:S01]  /*1170*/  FFMA R13, R0, R13, R8 ;  /* 0x0000000d000d7223 */ /* 0x000fe20000000008 */
[----:B01----:R-:W-:Y:S06]  /*1180*/  @!P0 BRA `(.L_x_22) ;  /* 0x0000000000108947 */ /* 0x003fec0003800000 */
[----:B------:R-:W-:Y:S02]  /*1190*/  MOV R0, R15 ;  /* 0x0000000f00007202 */ /* 0x000fe40000000f00 */
[----:B------:R-:W-:-:S07]  /*11a0*/  MOV R12, 0x11c0 ;  /* 0x000011c0000c7802 */ /* 0x000fce0000000f00 */
[----:B------:R-:W-:Y:S05]  /*11b0*/  CALL.REL.NOINC `($__internal_1_$__cuda_sm3x_div_rn_noftz_f32_slowpath) ;  /* 0x0000000000f47944 */ /* 0x000fea0003c00000 */
[----:B------:R-:W-:-:S07]  /*11c0*/  MOV R13, R0 ;  /* 0x00000000000d7202 */ /* 0x000fce0000000f00 */
.L_x_22:
[----:B------:R-:W-:Y:S05]  /*11d0*/  BSYNC.RECONVERGENT B0 ;  /* 0x0000000000007941 */ /* 0x000fea0003800200 */
.L_x_21:
        /* <DEDUP_REMOVED lines=11> */
[----:B------:R-:W-:Y:S01]  /*1290*/  IMAD.MOV.U32 R0, RZ, RZ, R15 ;  /* 0x000000ffff007224 */ /* 0x000fe200078e000f */
[----:B------:R-:W-:-:S07]  /*12a0*/  MOV R12, 0x12c0 ;  /* 0x000012c0000c7802 */ /* 0x000fce0000000f00 */
[----:B------:R-:W-:Y:S05]  /*12b0*/  CALL.REL.NOINC `($__internal_1_$__cuda_sm3x_div_rn_noftz_f32_slowpath) ;  /* 0x0000000000b47944 */ /* 0x000fea0003c00000 */
[----:B------:R-:W-:-:S07]  /*12c0*/  MOV R9, R0 ;  /* 0x0000000000097202 */ /* 0x000fce0000000f00 */
.L_x_24:
[----:B------:R-:W-:Y:S05]  /*12d0*/  BSYNC.RECONVERGENT B0 ;  /* 0x0000000000007941 */ /* 0x000fea0003800200 */
.L_x_23:
        /* <DEDUP_REMOVED lines=14> */
[----:B------:R-:W-:-:S07]  /*13c0*/  IMAD.MOV.U32 R13, RZ, RZ, R0 ;  /* 0x000000ffff0d7224 */ /* 0x000fce00078e0000 */
.L_x_26:
[----:B------:R-:W-:Y:S05]  /*13d0*/  BSYNC.RECONVERGENT B0 ;  /* 0x0000000000007941 */ /* 0x000fea0003800200 */
.L_x_25:
[----:B------:R0:W-:Y:S01]  /*13e0*/  STG.E desc[UR6][R6.64+0x4], R13 ;  /* 0x0000040d06007986 */ /* 0x0001e2000c101906 */
[----:B------:R-:W-:Y:S01]  /*13f0*/  IADD3 R11, PT, PT, R11, 0x4, RZ ;  /* 0x000000040b0b7810 */ /* 0x000fe20007ffe0ff */
[----:B------:R-:W-:Y:S06]  /*1400*/  @P2 BRA `(.L_x_27) ;  /* 0xfffffff800ec2947 */ /* 0x000fec000383ffff */
[----:B------:R-:W-:Y:S05]  /*1410*/  EXIT ;  /* 0x000000000000794d */ /* 0x000fea0003800000 */
        .weak           $__internal_0_$__cuda_sm20_sqrt_rn_f32_slowpath
        .type           $__internal_0_$__cuda_sm20_sqrt_rn_f32_slowpath,@function
        .size           $__internal_0_$__cuda_sm20_sqrt_rn_f32_slowpath,($__internal_1_$__cuda_sm3x_div_rn_noftz_f32_slowpath - $__internal_0_$__cuda_sm20_sqrt_rn_f32_slowpath)
$__internal_0_$__cuda_sm20_sqrt_rn_f32_slowpath:
[----:B------:R-:W-:-:S13]  /*1420*/  LOP3.LUT P1, RZ, R0, 0x7fffffff, RZ, 0xc0, !PT ;  /* 0x7fffffff00ff7812 */ /* 0x000fda000782c0ff */
[----:B------:R-:W-:Y:S01]  /*1430*/  @!P1 MOV R3, R0 ;  /* 0x0000000000039202 */ /* 0x000fe20000000f00 */
[----:B------:R-:W-:Y:S06]  /*1440*/  @!P1 BRA `(.L_x_28) ;  /* 0x0000000000449947 */ /* 0x000fec0003800000 */
[----:B------:R-:W-:-:S13]  /*1450*/  FSETP.GEU.FTZ.AND P1, PT, R0, RZ, PT ;  /* 0x000000ff0000720b */ /* 0x000fda0003f3e000 */
[----:B------:R-:W-:Y:S01]  /*1460*/  @!P1 IMAD.MOV.U32 R3, RZ, RZ, 0x7fffffff ;  /* 0x7fffffffff039424 */ /* 0x000fe200078e00ff */
[----:B------:R-:W-:Y:S06]  /*1470*/  @!P1 BRA `(.L_x_28) ;  /* 0x0000000000389947 */ /* 0x000fec0003800000 */
[----:B------:R-:W-:-:S13]  /*1480*/  FSETP.GTU.FTZ.AND P1, PT, |R0|, +INF , PT ;  /* 0x7f8000000000780b */ /* 0x000fda0003f3c200 */
[----:B------:R-:W-:Y:S01]  /*1490*/  @P1 FADD.FTZ R3, R0, 1 ;  /* 0x3f80000000031421 */ /* 0x000fe20000010000 */
[----:B------:R-:W-:Y:S06]  /*14a0*/  @P1 BRA `(.L_x_28) ;  /* 0x00000000002c1947 */ /* 0x000fec0003800000 */
[----:B------:R-:W-:-:S13]  /*14b0*/  FSETP.NEU.FTZ.AND P1, PT, |R0|, +INF , PT ;  /* 0x7f8000000000780b */ /* 0x000fda0003f3d200 */
[----:B------:R-:W-:Y:S01]  /*14c0*/  @!P1 MOV R3, R0 ;  /* 0x0000000000039202 */ /* 0x000fe20000000f00 */
[----:B------:R-:W-:Y:S06]  /*14d0*/  @!P1 BRA `(.L_x_28) ;  /* 0x0000000000209947 */ /* 0x000fec0003800000 */
[----:B------:R-:W-:-:S04]  /*14e0*/  FFMA R0, R0, 1.84467440737095516160e+19, RZ ;  /* 0x5f80000000007823 */ /* 0x000fc800000000ff */
[----:B------:R-:W0:Y:S02]  /*14f0*/  MUFU.RSQ R3, R0 ;  /* 0x0000000000037308 */ /* 0x000e240000001400 */
[----:B0-----:R-:W-:Y:S01]  /*1500*/  FMUL.FTZ R5, R0, R3 ;  /* 0x0000000300057220 */ /* 0x001fe20000410000 */
[----:B------:R-:W-:-:S03]  /*1510*/  FMUL.FTZ R3, R3, 0.5 ;  /* 0x3f00000003037820 */ /* 0x000fc60000410000 */
[----:B------:R-:W-:-:S04]  /*1520*/  FADD.FTZ R4, -R5, -RZ ;  /* 0x800000ff05047221 */ /* 0x000fc80000010100 */
[----:B------:R-:W-:-:S04]  /*1530*/  FFMA R4, R5, R4, R0 ;  /* 0x0000000405047223 */ /* 0x000fc80000000000 */
[----:B------:R-:W-:-:S04]  /*1540*/  FFMA R3, R4, R3, R5 ;  /* 0x0000000304037223 */ /* 0x000fc80000000005 */
[----:B------:R-:W-:-:S07]  /*1550*/  FMUL.FTZ R3, R3, 2.3283064365386962891e-10 ;  /* 0x2f80000003037820 */ /* 0x000fce0000410000 */
.L_x_28:
[----:B------:R-:W-:Y:S01]  /*1560*/  MOV R4, R6 ;  /* 0x0000000600047202 */ /* 0x000fe20000000f00 */
[----:B------:R-:W-:-:S04]  /*1570*/  IMAD.MOV.U32 R5, RZ, RZ, 0x0 ;  /* 0x00000000ff057424 */ /* 0x000fc800078e00ff */
[----:B------:R-:W-:Y:S05]  /*1580*/  RET.REL.NODEC R4 `(_ZN6device9normalizeILi256EEEvPfiii) ;  /* 0xffffffe8049c7950 */ /* 0x000fea0003c3ffff */
        .weak           $__internal_1_$__cuda_sm3x_div_rn_noftz_f32_slowpath
        .type           $__internal_1_$__cuda_sm3x_div_rn_noftz_f32_slowpath,@function
        .size           $__internal_1_$__cuda_sm3x_div_rn_noftz_f32_slowpath,(.L_x_46 - $__internal_1_$__cuda_sm3x_div_rn_noftz_f32_slowpath)
$__internal_1_$__cuda_sm3x_div_rn_noftz_f32_slowpath:
[--C-:B------:R-:W-:Y:S01]  /*1590*/  SHF.R.U32.HI R13, RZ, 0x17, R3.reuse ;  /* 0x00000017ff0d7819 */ /* 0x100fe20000011603 */
[----:B------:R-:W-:Y:S01]  /*15a0*/  BSSY.RECONVERGENT B2, `(.L_x_29) ;  /* 0x0000063000027945 */ /* 0x000fe20003800200 */
[----:B------:R-:W-:Y:S01]  /*15b0*/  SHF.R.U32.HI R14, RZ, 0x17, R0 ;  /* 0x00000017ff0e7819 */ /* 0x000fe20000011600 */
[----:B------:R-:W-:Y:S01]  /*15c0*/  IMAD.MOV.U32 R15, RZ, RZ, R3 ;  /* 0x000000ffff0f7224 */ /* 0x000fe200078e0003 */
[----:B------:R-:W-:Y:S02]  /*15d0*/  LOP3.LUT R13, R13, 0xff, RZ, 0xc0, !PT ;  /* 0x000000ff0d0d7812 */ /* 0x000fe400078ec0ff */
[----:B------:R-:W-:Y:S02]  /*15e0*/  LOP3.LUT R18, R14, 0xff, RZ, 0xc0, !PT ;  /* 0x000000ff0e127812 */ /* 0x000fe400078ec0ff */
[----:B------:R-:W-:Y:S02]  /*15f0*/  IADD3 R17, PT, PT, R13, -0x1, RZ ;  /* 0xffffffff0d117810 */ /* 0x000fe40007ffe0ff */
[----:B------:R-:W-:-:S02]  /*1600*/  IADD3 R16, PT, PT, R18, -0x1, RZ ;  /* 0xffffffff12107810 */ /* 0x000fc40007ffe0ff */
[----:B------:R-:W-:-:S04]  /*1610*/  ISETP.GT.U32.AND P0, PT, R17, 0xfd, PT ;  /* 0x000000fd1100780c */ /* 0x000fc80003f04070 */
[----:B------:R-:W-:-:S13]  /*1620*/  ISETP.GT.U32.OR P0, PT, R16, 0xfd, P0 ;  /* 0x000000fd1000780c */ /* 0x000fda0000704470 */
[----:B------:R-:W-:Y:S01]  /*1630*/  @!P0 MOV R14, RZ ;  /* 0x000000ff000e8202 */ /* 0x000fe20000000f00 */
[----:B------:R-:W-:Y:S06]  /*1640*/  @!P0 BRA `(.L_x_30) ;  /* 0x00000000005c8947 */ /* 0x000fec0003800000 */
[----:B------:R-:W-:Y:S02]  /*1650*/  FSETP.GTU.FTZ.AND P0, PT, |R0|, +INF , PT ;  /* 0x7f8000000000780b */ /* 0x000fe40003f1c200 */
[----:B------:R-:W-:-:S04]  /*1660*/  FSETP.GTU.FTZ.AND P1, PT, |R3|, +INF , PT ;  /* 0x7f8000000300780b */ /* 0x000fc80003f3c200 */
[----:B------:R-:W-:-:S13]  /*1670*/  PLOP3.LUT P0, PT, P0, P1, PT, 0xf8, 0x8f ;  /* 0x00000000008f781c */ /* 0x000fda0000703f70 */
[----:B------:R-:W-:Y:S05]  /*1680*/  @P0 BRA `(.L_x_31) ;  /* 0x00000004004c0947 */ /* 0x000fea0003800000 */
[----:B------:R-:W-:-:S13]  /*1690*/  LOP3.LUT P0, RZ, R15, 0x7fffffff, R0, 0xc8, !PT ;  /* 0x7fffffff0fff7812 */ /* 0x000fda000780c800 */
[----:B------:R-:W-:Y:S05]  /*16a0*/  @!P0 BRA `(.L_x_32) ;  /* 0x00000004003c8947 */ /* 0x000fea0003800000 */
[C---:B------:R-:W-:Y:S02]  /*16b0*/  FSETP.NEU.FTZ.AND P3, PT, |R0|.reuse, +INF , PT ;  /* 0x7f8000000000780b */ /* 0x040fe40003f7d200 */
[----:B------:R-:W-:Y:S02]  /*16c0*/  FSETP.NEU.FTZ.AND P1, PT, |R3|, +INF , PT ;  /* 0x7f8000000300780b */ /* 0x000fe40003f3d200 */
[----:B------:R-:W-:-:S11]  /*16d0*/  FSETP.NEU.FTZ.AND P0, PT, |R0|, +INF , PT ;  /* 0x7f8000000000780b */ /* 0x000fd60003f1d200 */
[----:B------:R-:W-:Y:S05]  /*16e0*/  @!P1 BRA !P3, `(.L_x_32) ;  /* 0x00000004002c9947 */ /* 0x000fea0005800000 */
[----:B------:R-:W-:-:S04]  /*16f0*/  LOP3.LUT P3, RZ, R0, 0x7fffffff, RZ, 0xc0, !PT ;  /* 0x7fffffff00ff7812 */ /* 0x000fc8000786c0ff */
[----:B------:R-:W-:-:S13]  /*1700*/  PLOP3.LUT P1, PT, P1, P3, PT, 0x2f, 0xf2 ;  /* 0x0000000000f2781c */ /* 0x000fda0000f26577 */
[----:B------:R-:W-:Y:S05]  /*1710*/  @P1 BRA `(.L_x_33) ;  /* 0x0000000400181947 */ /* 0x000fea0003800000 */
[----:B------:R-:W-:-:S04]  /*1720*/  LOP3.LUT P1, RZ, R15, 0x7fffffff, RZ, 0xc0, !PT ;  /* 0x7fffffff0fff7812 */ /* 0x000fc8000782c0ff */
[----:B------:R-:W-:-:S13]  /*1730*/  PLOP3.LUT P0, PT, P0, P1, PT, 0x2f, 0xf2 ;  /* 0x0000000000f2781c */ /* 0x000fda0000702577 */
[----:B------:R-:W-:Y:S05]  /*1740*/  @P0 BRA `(.L_x_34) ;  /* 0x0000000400000947 */ /* 0x000fea0003800000 */
[----:B------:R-:W-:Y:S02]  /*1750*/  ISETP.GE.AND P0, PT, R16, RZ, PT ;  /* 0x000000ff1000720c */ /* 0x000fe40003f06270 */
[----:B------:R-:W-:-:S11]  /*1760*/  ISETP.GE.AND P1, PT, R17, RZ, PT ;  /* 0x000000ff1100720c */ /* 0x000fd60003f26270 */
[----:B------:R-:W-:Y:S01]  /*1770*/  @P0 MOV R14, RZ ;  /* 0x000000ff000e0202 */ /* 0x000fe20000000f00 */
[----:B------:R-:W-:Y:S02]  /*1780*/  @!P0 IMAD.MOV.U32 R14, RZ, RZ, -0x40 ;  /* 0xffffffc0ff0e8424 */ /* 0x000fe400078e00ff */
[----:B------:R-:W-:Y:S01]  /*1790*/  @!P0 FFMA R0, R0, 1.84467440737095516160e+19, RZ ;  /* 0x5f80000000008823 */ /* 0x000fe200000000ff */
[----:B------:R-:W-:Y:S02]  /*17a0*/  @!P1 FFMA R15, R3, 1.84467440737095516160e+19, RZ ;  /* 0x5f800000030f9823 */ /* 0x000fe400000000ff */
[----:B------:R-:W-:-:S07]  /*17b0*/  @!P1 IADD3 R14, PT, PT, R14, 0x40, RZ ;  /* 0x000000400e0e9810 */ /* 0x000fce0007ffe0ff */
.L_x_30:
[----:B------:R-:W-:Y:S01]  /*17c0*/  LEA R16, R13, 0xc0800000, 0x17 ;  /* 0xc08000000d107811 */ /* 0x000fe200078eb8ff */
[----:B------:R-:W-:Y:S03]  /*17d0*/  BSSY.RECONVERGENT B3, `(.L_x_35) ;  /* 0x0000036000037945 */ /* 0x000fe60003800200 */
[----:B------:R-:W-:Y:S01]  /*17e0*/  IADD3 R19, PT, PT, -R16, R15, RZ ;  /* 0x0000000f10137210 */ /* 0x000fe20007ffe1ff */
[----:B------:R-:W-:-:S03]  /*17f0*/  VIADD R16, R18, 0xffffff81 ;  /* 0xffffff8112107836 */ /* 0x000fc60000000000 */
[----:B------:R0:W1:Y:S01]  /*1800*/  MUFU.RCP R15, R19 ;  /* 0x00000013000f7308 */ /* 0x0000620000001000 */
[----:B------:R-:W-:Y:S01]  /*1810*/  FADD.FTZ R17, -R19, -RZ ;  /* 0x800000ff13117221 */ /* 0x000fe20000010100 */
[C---:B------:R-:W-:Y:S01]  /*1820*/  IMAD R0, R16.reuse, -0x800000, R0 ;  /* 0xff80000010007824 */ /* 0x040fe200078e0200 */
[----:B0-----:R-:W-:-:S04]  /*1830*/  IADD3 R19, PT, PT, R16, 0x7f, -R13 ;  /* 0x0000007f10137810 */ /* 0x001fc80007ffe80d */
[----:B------:R-:W-:Y:S01]  /*1840*/  IADD3 R19, PT, PT, R19, R14, RZ ;  /* 0x0000000e13137210 */ /* 0x000fe20007ffe0ff */
[----:B-1----:R-:W-:-:S04]  /*1850*/  FFMA R18, R15, R17, 1 ;  /* 0x3f8000000f127423 */ /* 0x002fc80000000011 */
[----:B------:R-:W-:-:S04]  /*1860*/  FFMA R15, R15, R18, R15 ;  /* 0x000000120f0f7223 */ /* 0x000fc8000000000f */
[----:B------:R-:W-:-:S04]  /*1870*/  FFMA R18, R0, R15, RZ ;  /* 0x0000000f00127223 */ /* 0x000fc800000000ff */
[----:B------:R-:W-:-:S04]  /*1880*/  FFMA R20, R17, R18, R0 ;  /* 0x0000001211147223 */ /* 0x000fc80000000000 */
[----:B------:R-:W-:-:S04]  /*1890*/  FFMA R18, R15, R20, R18 ;  /* 0x000000140f127223 */ /* 0x000fc80000000012 */
[----:B------:R-:W-:-:S04]  /*18a0*/  FFMA R17, R17, R18, R0 ;  /* 0x0000001211117223 */ /* 0x000fc80000000000 */
[----:B------:R-:W-:-:S05]  /*18b0*/  FFMA R0, R15, R17, R18 ;  /* 0x000000110f007223 */ /* 0x000fca0000000012 */
[----:B------:R-:W-:-:S04]  /*18c0*/  SHF.R.U32.HI R13, RZ, 0x17, R0 ;  /* 0x00000017ff0d7819 */ /* 0x000fc80000011600 */
[----:B------:R-:W-:-:S04]  /*18d0*/  LOP3.LUT R13, R13, 0xff, RZ, 0xc0, !PT ;  /* 0x000000ff0d0d7812 */ /* 0x000fc800078ec0ff */
[----:B------:R-:W-:-:S05]  /*18e0*/  IADD3 R16, PT, PT, R13, R19, RZ ;  /* 0x000000130d107210 */ /* 0x000fca0007ffe0ff */
[----:B------:R-:W-:-:S05]  /*18f0*/  VIADD R13, R16, 0xffffffff ;  /* 0xffffffff100d7836 */ /* 0x000fca0000000000 */
[----:B------:R-:W-:-:S13]  /*1900*/  ISETP.GE.U32.AND P0, PT, R13, 0xfe, PT ;  /* 0x000000fe0d00780c */ /* 0x000fda0003f06070 */
[----:B------:R-:W-:Y:S05]  /*1910*/  @!P0 BRA `(.L_x_36) ;  /* 0x0000000000808947 */ /* 0x000fea0003800000 */
[----:B------:R-:W-:-:S13]  /*1920*/  ISETP.GT.AND P0, PT, R16, 0xfe, PT ;  /* 0x000000fe1000780c */ /* 0x000fda0003f04270 */
[----:B------:R-:W-:Y:S05]  /*1930*/  @P0 BRA `(.L_x_37) ;  /* 0x00000000006c0947 */ /* 0x000fea0003800000 */
[----:B------:R-:W-:-:S13]  /*1940*/  ISETP.GE.AND P0, PT, R16, 0x1, PT ;  /* 0x000000011000780c */ /* 0x000fda0003f06270 */
[----:B------:R-:W-:Y:S05]  /*1950*/  @P0 BRA `(.L_x_38) ;  /* 0x0000000000740947 */ /* 0x000fea0003800000 */
[----:B------:R-:W-:Y:S02]  /*1960*/  ISETP.GE.AND P0, PT, R16, -0x18, PT ;  /* 0xffffffe81000780c */ /* 0x000fe40003f06270 */
[----:B------:R-:W-:-:S11]  /*1970*/  LOP3.LUT R0, R0, 0x80000000, RZ, 0xc0, !PT ;  /* 0x8000000000007812 */ /* 0x000fd600078ec0ff */
[----:B------:R-:W-:Y:S05]  /*1980*/  @!P0 BRA `(.L_x_38) ;  /* 0x0000000000688947 */ /* 0x000fea0003800000 */
[-CC-:B------:R-:W-:Y:S01]  /*1990*/  FFMA.RZ R13, R15, R17.reuse, R18.reuse ;  /* 0x000000110f0d7223 */ /* 0x180fe2000000c012 */
[C---:B------:R-:W-:Y:S02]  /*19a0*/  ISETP.NE.AND P3, PT, R16.reuse, RZ, PT ;  /* 0x000000ff1000720c */ /* 0x040fe40003f65270 */
[C---:B------:R-:W-:Y:S02]  /*19b0*/  ISETP.NE.AND P1, PT, R16.reuse, RZ, PT ;  /* 0x000000ff1000720c */ /* 0x040fe40003f25270 */
[----:B------:R-:W-:Y:S01]  /*19c0*/  LOP3.LUT R14, R13, 0x7fffff, RZ, 0xc0, !PT ;  /* 0x007fffff0d0e7812 */ /* 0x000fe200078ec0ff */
[CCC-:B------:R-:W-:Y:S01]  /*19d0*/  FFMA.RP R13, R15.reuse, R17.reuse, R18.reuse ;  /* 0x000000110f0d7223 */ /* 0x1c0fe20000008012 */
[----:B------:R-:W-:Y:S01]  /*19e0*/  FFMA.RM R18, R15, R17, R18 ;  /* 0x000000110f127223 */ /* 0x000fe20000004012 */
[----:B------:R-:W-:Y:S02]  /*19f0*/  IADD3 R15, PT, PT, R16, 0x20, RZ ;  /* 0x00000020100f7810 */ /* 0x000fe40007ffe0ff */
[----:B------:R-:W-:-:S02]  /*1a00*/  LOP3.LUT R14, R14, 0x800000, RZ, 0xfc, !PT ;  /* 0x008000000e0e7812 */ /* 0x000fc400078efcff */
[----:B------:R-:W-:Y:S02]  /*1a10*/  IADD3 R16, PT, PT, -R16, RZ, RZ ;  /* 0x000000ff10107210 */ /* 0x000fe40007ffe1ff */
[----:B------:R-:W-:Y:S02]  /*1a20*/  SHF.L.U32 R15, R14, R15, RZ ;  /* 0x0000000f0e0f7219 */ /* 0x000fe400000006ff */
[----:B------:R-:W-:Y:S02]  /*1a30*/  FSETP.NEU.FTZ.AND P0, PT, R13, R18, PT ;  /* 0x000000120d00720b */ /* 0x000fe40003f1d000 */
[----:B------:R-:W-:Y:S02]  /*1a40*/  SEL R13, R16, RZ, P3 ;  /* 0x000000ff100d7207 */ /* 0x000fe40001800000 */
[----:B------:R-:W-:Y:S02]  /*1a50*/  ISETP.NE.AND P1, PT, R15, RZ, P1 ;  /* 0x000000ff0f00720c */ /* 0x000fe40000f25270 */
[----:B------:R-:W-:-:S02]  /*1a60*/  SHF.R.U32.HI R13, RZ, R13, R14 ;  /* 0x0000000dff0d7219 */ /* 0x000fc4000001160e */
[----:B------:R-:W-:Y:S02]  /*1a70*/  PLOP3.LUT P0, PT, P0, P1, PT, 0xf8, 0x8f ;  /* 0x00000000008f781c */ /* 0x000fe40000703f70 */
[----:B------:R-:W-:Y:S02]  /*1a80*/  SHF.R.U32.HI R15, RZ, 0x1, R13 ;  /* 0x00000001ff0f7819 */ /* 0x000fe4000001160d */
[----:B------:R-:W-:-:S04]  /*1a90*/  SEL R14, RZ, 0x1, !P0 ;  /* 0x00000001ff0e7807 */ /* 0x000fc80004000000 */
[----:B------:R-:W-:-:S04]  /*1aa0*/  LOP3.LUT R14, R14, 0x1, R15, 0xf8, !PT ;  /* 0x000000010e0e7812 */ /* 0x000fc800078ef80f */
[----:B------:R-:W-:-:S05]  /*1ab0*/  LOP3.LUT R14, R14, R13, RZ, 0xc0, !PT ;  /* 0x0000000d0e0e7212 */ /* 0x000fca00078ec0ff */
[----:B------:R-:W-:-:S05]  /*1ac0*/  IMAD.IADD R15, R15, 0x1, R14 ;  /* 0x000000010f0f7824 */ /* 0x000fca00078e020e */
[----:B------:R-:W-:Y:S01]  /*1ad0*/  LOP3.LUT R0, R15, R0, RZ, 0xfc, !PT ;  /* 0x000000000f007212 */ /* 0x000fe200078efcff */
[----:B------:R-:W-:Y:S06]  /*1ae0*/  BRA `(.L_x_38) ;  /* 0x0000000000107947 */ /* 0x000fec0003800000 */
.L_x_37:
[----:B------:R-:W-:-:S04]  /*1af0*/  LOP3.LUT R0, R0, 0x80000000, RZ, 0xc0, !PT ;  /* 0x8000000000007812 */ /* 0x000fc800078ec0ff */
[----:B------:R-:W-:Y:S01]  /*1b00*/  LOP3.LUT R0, R0, 0x7f800000, RZ, 0xfc, !PT ;  /* 0x7f80000000007812 */ /* 0x000fe200078efcff */
[----:B------:R-:W-:Y:S06]  /*1b10*/  BRA `(.L_x_38) ;  /* 0x0000000000047947 */ /* 0x000fec0003800000 */
.L_x_36:
[----:B------:R-:W-:-:S07]  /*1b20*/  LEA R0, R19, R0, 0x17 ;  /* 0x0000000013007211 */ /* 0x000fce00078eb8ff */
.L_x_38:
[----:B------:R-:W-:Y:S05]  /*1b30*/  BSYNC.RECONVERGENT B3 ;  /* 0x0000000000037941 */ /* 0x000fea0003800200 */
.L_x_35:
[----:B------:R-:W-:Y:S05]  /*1b40*/  BRA `(.L_x_39) ;  /* 0x0000000000207947 */ /* 0x000fea0003800000 */
.L_x_34:
[----:B------:R-:W-:-:S04]  /*1b50*/  LOP3.LUT R0, R15, 0x80000000, R0, 0x48, !PT ;  /* 0x800000000f007812 */ /* 0x000fc800078e4800 */
[----:B------:R-:W-:Y:S01]  /*1b60*/  LOP3.LUT R0, R0, 0x7f800000, RZ, 0xfc, !PT ;  /* 0x7f80000000007812 */ /* 0x000fe200078efcff */
[----:B------:R-:W-:Y:S06]  /*1b70*/  BRA `(.L_x_39) ;  /* 0x0000000000147947 */ /* 0x000fec0003800000 */
.L_x_33:
[----:B------:R-:W-:Y:S01]  /*1b80*/  LOP3.LUT R0, R15, 0x80000000, R0, 0x48, !PT ;  /* 0x800000000f007812 */ /* 0x000fe200078e4800 */
[----:B------:R-:W-:Y:S06]  /*1b90*/  BRA `(.L_x_39) ;  /* 0x00000000000c7947 */ /* 0x000fec0003800000 */
.L_x_32:
[----:B------:R-:W0:Y:S01]  /*1ba0*/  MUFU.RSQ R0, -QNAN ;  /* 0xffc0000000007908 */ /* 0x000e220000001400 */
[----:B------:R-:W-:Y:S05]  /*1bb0*/  BRA `(.L_x_39) ;  /* 0x0000000000047947 */ /* 0x000fea0003800000 */
.L_x_31:
[----:B------:R-:W-:-:S07]  /*1bc0*/  FADD.FTZ R0, R0, R3 ;  /* 0x0000000300007221 */ /* 0x000fce0000010000 */
.L_x_39:
[----:B------:R-:W-:Y:S05]  /*1bd0*/  BSYNC.RECONVERGENT B2 ;  /* 0x0000000000027941 */ /* 0x000fea0003800200 */
.L_x_29:
[----:B------:R-:W-:-:S04]  /*1be0*/  HFMA2 R13, -RZ, RZ, 0, 0 ;  /* 0x00000000ff0d7431 */ /* 0x000fc800000001ff */
[----:B0-----:R-:W-:Y:S05]  /*1bf0*/  RET.REL.NODEC R12 `(_ZN6device9normalizeILi256EEEvPfiii) ;  /* 0xffffffe40c007950 */ /* 0x001fea0003c3ffff */
.L_x_40:
[----:B------:R-:W-:-:S00]  /*1c00*/  BRA `(.L_x_40) ;  /* 0xfffffffc00fc7947 */ /* 0x000fc0000383ffff */
[----:B------:R-:W-:-:S00]  /*1c10*/  NOP ;  /* 0x0000000000007918 */ /* 0x000fc00000000000 */
        /* <DEDUP_REMOVED lines=14> */
.L_x_46:


//--------------------- .text._ZN6device10similarityEPfiiS0_ --------------------------
	.section	.text._ZN6device10similarityEPfiiS0_,"ax",@progbits
	.align	128
        .global         _ZN6device10similarityEPfiiS0_
        .type           _ZN6device10similarityEPfiiS0_,@function
        .size           _ZN6device10similarityEPfiiS0_,(.L_x_48 - _ZN6device10similarityEPfiiS0_)
        .other          _ZN6device10similarityEPfiiS0_,@"STO_CUDA_ENTRY STV_DEFAULT"
_ZN6device10similarityEPfiiS0_:
.text._ZN6device10similarityEPfiiS0_:
[----:B------:R-:W-:Y:S08]  /*0000*/  LDC R1, c[0x0][0x37c] ;  /* 0x0000df00ff017b82 */ /* 0x000ff00000000800 */
[----:B------:R-:W0:Y:S01]  /*0010*/  S2UR UR4, SR_CTAID.X ;  /* 0x00000000000479c3 */ /* 0x000e220000002500 */
[----:B------:R-:W0:Y:S07]  /*0020*/  LDCU UR5, c[0x0][0x360] ;  /* 0x00006c00ff0577ac */ /* 0x000e2e0008000800 */
[----:B------:R-:W1:Y:S08]  /*0030*/  S2UR UR6, SR_CTAID.Y ;  /* 0x00000000000679c3 */ /* 0x000e700000002600 */
[----:B------:R-:W1:Y:S01]  /*0040*/  LDC R3, c[0x0][0x364] ;  /* 0x0000d900ff037b82 */ /* 0x000e620000000800 */
[----:B0-----:R-:W-:Y:S01]  /*0050*/  UIMAD UR4, UR4, UR5, URZ ;  /* 0x00000005040472a4 */ /* 0x001fe2000f8e02ff */
[----:B-1----:R-:W-:-:S05]  /*0060*/  IMAD R0, R3, UR6, R3 ;  /* 0x0000000603007c24 */ /* 0x002fca000f8e0203 */
[----:B------:R-:W-:-:S13]  /*0070*/  ISETP.LT.U32.AND P0, PT, R0, UR4, PT ;  /* 0x0000000400007c0c */ /* 0x000fda000bf01070 */
[----:B------:R-:W-:Y:S05]  /*0080*/  @P0 EXIT ;  /* 0x000000000000094d */ /* 0x000fea0003800000 */
[----:B------:R-:W0:Y:S01]  /*0090*/  S2R R6, SR_TID.X ;  /* 0x0000000000067919 */ /* 0x000e220000002100 */
[----:B------:R-:W1:Y:S01]  /*00a0*/  LDC.64 R4, c[0x0][0x380] ;  /* 0x0000e000ff047b82 */ /* 0x000e620000000a00 */
[----:B------:R-:W2:Y:S01]  /*00b0*/  LDCU.128 UR12, c[0x0][0x380] ;  /* 0x00007000ff0c77ac */ /* 0x000ea20008000c00 */
[----:B------:R-:W3:Y:S01]  /*00c0*/  S2R R8, SR_TID.Y ;  /* 0x0000000000087919 */ /* 0x000ee20000002200 */
[----:B------:R-:W4:Y:S01]  /*00d0*/  LDCU.64 UR8, c[0x0][0x358] ;  /* 0x00006b00ff0877ac */ /* 0x000f220008000a00 */
[----:B--2---:R-:W-:Y:S01]  /*00e0*/  UISETP.GE.AND UP0, UPT, UR14, 0x1, UPT ;  /* 0x000000010e00788c */ /* 0x004fe2000bf06270 */
[----:B------:R-:W-:Y:S01]  /*00f0*/  ISETP.NE.U32.AND P0, PT, RZ, UR12, PT ;  /* 0x0000000cff007c0c */ /* 0x000fe2000bf05070 */
[----:B0-----:R-:W-:Y:S02]  /*0100*/  VIADD R7, R6, UR4 ;  /* 0x0000000406077c36 */ /* 0x001fe40008000000 */
[----:B---3--:R-:W-:-:S03]  /*0110*/  IMAD R0, R3, UR6, R8 ;  /* 0x0000000603007c24 */ /* 0x008fc6000f8e0208 */
[C---:B------:R-:W-:Y:S01]  /*0120*/  ISETP.GE.AND P2, PT, R7.reuse, UR15, PT ;  /* 0x0000000f07007c0c */ /* 0x040fe2000bf46270 */
[----:B------:R-:W-:Y:S02]  /*0130*/  IMAD R3, R7, UR14, RZ ;  /* 0x0000000e07037c24 */ /* 0x000fe4000f8e02ff */
[C---:B------:R-:W-:Y:S01]  /*0140*/  IMAD R9, R0.reuse, UR14, RZ ;  /* 0x0000000e00097c24 */ /* 0x040fe2000f8e02ff */
[----:B------:R-:W-:Y:S01]  /*0150*/  ISETP.GE.AND P1, PT, R0, UR15, PT ;  /* 0x0000000f00007c0c */ /* 0x000fe2000bf26270 */
[----:B-1----:R-:W-:-:S03]  /*0160*/  IMAD.WIDE R2, R3, 0x4, R4 ;  /* 0x0000000403027825 */ /* 0x002fc600078e0204 */
[----:B------:R-:W-:Y:S01]  /*0170*/  ISETP.NE.AND.EX P0, PT, RZ, UR13, !P1, P0 ;  /* 0x0000000dff007c0c */ /* 0x000fe2000cf05300 */
[----:B------:R-:W-:Y:S01]  /*0180*/  IMAD.WIDE R4, R9, 0x4, R4 ;  /* 0x0000000409047825 */ /* 0x000fe200078e0204 */
[----:B------:R-:W-:Y:S02]  /*0190*/  SEL R2, R2, RZ, !P2 ;  /* 0x000000ff02027207 */ /* 0x000fe40005000000 */
[----:B------:R-:W-:Y:S01]  /*01a0*/  SEL R3, R3, RZ, !P2 ;  /* 0x000000ff03037207 */ /* 0x000fe20005000000 */
[----:B------:R-:W-:Y:S01]  /*01b0*/  IMAD.MOV.U32 R9, RZ, RZ, RZ ;  /* 0x000000ffff097224 */ /* 0x000fe200078e00ff */
[----:B------:R-:W-:Y:S02]  /*01c0*/  SEL R4, R4, RZ, !P1 ;  /* 0x000000ff04047207 */ /* 0x000fe40004800000 */
[----:B------:R-:W-:Y:S01]  /*01d0*/  SEL R5, R5, RZ, !P1 ;  /* 0x000000ff05057207 */ /* 0x000fe20004800000 */
[----:B----4-:R-:W-:Y:S06]  /*01e0*/  BRA.U !UP0, `(.L_x_41) ;  /* 0x0000000108b07547 */ /* 0x010fec000b800000 */
[----:B------:R-:W0:Y:S01]  /*01f0*/  S2R R11, SR_CgaCtaId ;  /* 0x00000000000b7919 */ /* 0x000e220000008800 */
[----:B------:R-:W-:Y:S01]  /*0200*/  MOV R9, 0x400 ;  /* 0x0000040000097802 */ /* 0x000fe20000000f00 */
[----:B------:R-:W-:-:S03]  /*0210*/  UMOV UR4, URZ ;  /* 0x000000ff00047c82 */ /* 0x000fc60008000000 */
[----:B------:R-:W-:Y:S02]  /*0220*/  IADD3 R10, PT, PT, R9, 0x1080, RZ ;  /* 0x00001080090a7810 */ /* 0x000fe40007ffe0ff */
[C---:B0-----:R-:W-:Y:S02]  /*0230*/  LEA R9, R11.reuse, R9, 0x18 ;  /* 0x000000090b097211 */ /* 0x041fe400078ec0ff */
[----:B------:R-:W-:-:S03]  /*0240*/  LEA R11, R11, R10, 0x18 ;  /* 0x0000000a0b0b7211 */ /* 0x000fc600078ec0ff */
[----:B------:R-:W-:Y:S02]  /*0250*/  IMAD R15, R6, 0x84, R9 ;  /* 0x00000084060f7824 */ /* 0x000fe400078e0209 */
[C---:B------:R-:W-:Y:S02]  /*0260*/  IMAD R17, R8.reuse, 0x4, R11 ;  /* 0x0000000408117824 */ /* 0x040fe400078e020b */
[----:B------:R-:W-:Y:S01]  /*0270*/  IMAD.MOV.U32 R9, RZ, RZ, RZ ;  /* 0x000000ffff097224 */ /* 0x000fe200078e00ff */
[----:B------:R-:W-:Y:S01]  /*0280*/  LEA R14, R8, R15, 0x2 ;  /* 0x0000000f080e7211 */ /* 0x000fe200078e10ff */
[----:B------:R-:W-:-:S07]  /*0290*/  IMAD R16, R6, 0x84, R17 ;  /* 0x0000008406107824 */ /* 0x000fce00078e0211 */
.L_x_43:
[----:B------:R-:W0:Y:S01]  /*02a0*/  LDCU.128 UR12, c[0x0][0x380] ;  /* 0x00007000ff0c77ac */ /* 0x000e220008000c00 */
[----:B------:R-:W-:Y:S01]  /*02b0*/  VIADD R11, R8, UR4 ;  /* 0x00000004080b7c36 */ /* 0x000fe20008000000 */
[----:B------:R-:W-:Y:S02]  /*02c0*/  IADD3 R13, PT, PT, R6, UR4, RZ ;  /* 0x00000004060d7c10 */ /* 0x000fe4000fffe0ff */
[----:B0-----:R-:W-:Y:S02]  /*02d0*/  ISETP.EQ.U32.AND P2, PT, RZ, UR12, PT ;  /* 0x0000000cff007c0c */ /* 0x001fe4000bf42070 */
[----:B------:R-:W-:-:S04]  /*02e0*/  ISETP.GE.U32.AND P1, PT, R11, UR14, PT ;  /* 0x0000000e0b007c0c */ /* 0x000fc8000bf26070 */
[----:B------:R-:W-:Y:S02]  /*02f0*/  ISETP.EQ.OR.EX P1, PT, RZ, UR13, P1, P2 ;  /* 0x0000000dff007c0c */ /* 0x000fe40008f22720 */
[----:B------:R-:W-:Y:S02]  /*0300*/  ISETP.GE.U32.OR P2, PT, R13, UR14, !P0 ;  /* 0x0000000e0d007c0c */ /* 0x000fe4000c746470 */
[----:B------:R-:W-:-:S11]  /*0310*/  ISETP.GE.OR P1, PT, R7, UR15, P1 ;  /* 0x0000000f07007c0c */ /* 0x000fd60008f26670 */
[----:B------:R-:W-:-:S04]  /*0320*/  @!P2 IMAD.WIDE.U32 R12, R13, 0x4, R4 ;  /* 0x000000040d0ca825 */ /* 0x000fc800078e0004 */
[----:B------:R-:W-:Y:S02]  /*0330*/  @!P1 IMAD.WIDE.U32 R10, R11, 0x4, R2 ;  /* 0x000000040b0a9825 */ /* 0x000fe400078e0002 */
[----:B------:R-:W2:Y:S04]  /*0340*/  @!P2 LDG.E R13, desc[UR8][R12.64] ;  /* 0x000000080c0da981 */ /* 0x000ea8000c1e1900 */
[----:B------:R-:W3:Y:S01]  /*0350*/  @!P1 LDG.E R11, desc[UR8][R10.64] ;  /* 0x000000080a0b9981 */ /* 0x000ee2000c1e1900 */
[----:B------:R-:W-:Y:S01]  /*0360*/  IMAD.MOV.U32 R18, RZ, RZ, RZ ;  /* 0x000000ffff127224 */ /* 0x000fe200078e00ff */
[----:B------:R-:W-:Y:S01]  /*0370*/  MOV R19, R15 ;  /* 0x0000000f00137202 */ /* 0x000fe20000000f00 */
[----:B------:R-:W-:Y:S01]  /*0380*/  IMAD.U32 R20, RZ, RZ, UR4 ;  /* 0x00000004ff147e24 */ /* 0x000fe2000f8e00ff */
[----:B------:R-:W-:Y:S01]  /*0390*/  MOV R21, R17 ;  /* 0x0000001100157202 */ /* 0x000fe20000000f00 */
[----:B---3--:R0:W-:Y:S04]  /*03a0*/  @!P1 STS [R14], R11 ;  /* 0x0000000b0e009388 */ /* 0x0081e80000000800 */
[----:B--2---:R0:W-:Y:S01]  /*03b0*/  @!P2 STS [R16], R13 ;  /* 0x0000000d1000a388 */ /* 0x0041e20000000800 */
[----:B------:R-:W-:Y:S06]  /*03c0*/  BAR.SYNC.DEFER_BLOCKING 0x0 ;  /* 0x0000000000007b1d */ /* 0x000fec0000010000 */
.L_x_42:
[----:B------:R1:W-:Y:S01]  /*03d0*/  LDS R10, [R19] ;  /* 0x00000000130a7984 */ /* 0x0003e20000000800 */
[----:B------:R-:W-:Y:S01]  /*03e0*/  VIADD R18, R18, 0x1 ;  /* 0x0000000112127836 */ /* 0x000fe20000000000 */
[----:B------:R-:W-:Y:S02]  /*03f0*/  IADD3 R20, PT, PT, R20, 0x1, RZ ;  /* 0x0000000114147810 */ /* 0x000fe40007ffe0ff */
[----:B0-----:R0:W2:Y:S02]  /*0400*/  LDS R11, [R21] ;  /* 0x00000000150b7984 */ /* 0x0010a40000000800 */
[----:B------:R-:W-:Y:S02]  /*0410*/  ISETP.GE.U32.AND P1, PT, R18, UR5, PT ;  /* 0x0000000512007c0c */ /* 0x000fe4000bf26070 */
[----:B------:R-:W-:Y:S01]  /*0420*/  ISETP.LT.AND P2, PT, R20, UR14, PT ;  /* 0x0000000e14007c0c */ /* 0x000fe2000bf41270 */
[----:B-1----:R-:W-:Y:S01]  /*0430*/  VIADD R19, R19, 0x4 ;  /* 0x0000000413137836 */ /* 0x002fe20000000000 */
[----:B0-----:R-:W-:Y:S01]  /*0440*/  IADD3 R21, PT, PT, R21, 0x84, RZ ;  /* 0x0000008415157810 */ /* 0x001fe20007ffe0ff */
[----:B--2---:R-:W-:-:S10]  /*0450*/  FFMA R9, R10, R11, R9 ;  /* 0x0000000b0a097223 */ /* 0x004fd40000000009 */
[----:B------:R-:W-:Y:S05]  /*0460*/  @!P1 BRA P2, `(.L_x_42) ;  /* 0xfffffffc00d89947 */ /* 0x000fea000103ffff */
[----:B------:R-:W-:Y:S01]  /*0470*/  BAR.SYNC.DEFER_BLOCKING 0x0 ;  /* 0x0000000000007b1d */ /* 0x000fe20000010000 */
[----:B------:R-:W-:-:S04]  /*0480*/  UIADD3 UR4, UPT, UPT, UR5, UR4, URZ ;  /* 0x0000000405047290 */ /* 0x000fc8000fffe0ff */
[----:B------:R-:W-:-:S09]  /*0490*/  UISETP.GE.AND UP0, UPT, UR4, UR14, UPT ;  /* 0x0000000e0400728c */ /* 0x000fd2000bf06270 */
[----:B------:R-:W-:Y:S05]  /*04a0*/  BRA.U !UP0, `(.L_x_43) ;  /* 0xfffffffd087c7547 */ /* 0x000fea000b83ffff */
.L_x_41:
[----:B------:R-:W-:-:S13]  /*04b0*/  ISETP.GE.OR P0, PT, R7, UR15, !P0 ;  /* 0x0000000f07007c0c */ /* 0x000fda000c706670 */
[----:B------:R-:W-:Y:S05]  /*04c0*/  @P0 EXIT ;  /* 0x000000000000094d */ /* 0x000fea0003800000 */
[----:B------:R-:W0:Y:S01]  /*04d0*/  LDC.64 R4, c[0x0][0x390] ;  /* 0x0000e400ff047b82 */ /* 0x000e220000000a00 */
[----:B------:R-:W-:Y:S02]  /*04e0*/  IMAD R3, R7, UR15, R0 ;  /* 0x0000000f07037c24 */ /* 0x000fe4000f8e0200 */
[----:B------:R-:W-:Y:S02]  /*04f0*/  IMAD R7, R0, UR15, R7 ;  /* 0x0000000f00077c24 */ /* 0x000fe4000f8e0207 */
[----:B0-----:R-:W-:-:S04]  /*0500*/  IMAD.WIDE R2, R3, 0x4, R4 ;  /* 0x0000000403027825 */ /* 0x001fc800078e0204 */
[----:B------:R-:W-:Y:S01]  /*0510*/  IMAD.WIDE R4, R7, 0x4, R4 ;  /* 0x0000000407047825 */ /* 0x000fe200078e0204 */
[----:B------:R-:W-:Y:S04]  /*0520*/  STG.E desc[UR8][R2.64], R9 ;  /* 0x0000000902007986 */ /* 0x000fe8000c101908 */
[----:B------:R-:W-:Y:S01]  /*0530*/  STG.E desc[UR8][R4.64], R9 ;  /* 0x0000000904007986 */ /* 0x000fe2000c101908 */
[----:B------:R-:W-:Y:S05]  /*0540*/  EXIT ;  /* 0x000000000000794d */ /* 0x000fea0003800000 */
.L_x_44:
        /* <DEDUP_REMOVED lines=11> */
.L_x_48:


//--------------------- .nv.shared._ZN6device9normalizeILi256EEEvPfiii --------------------------
	.section	.nv.shared._ZN6device9normalizeILi256EEEvPfiii,"aw",@nobits
	.sectionflags	@""
	.align	4
.nv.shared._ZN6device9normalizeILi256EEEvPfiii:
	.zero		2048


//--------------------- .nv.shared.reserved.0     --------------------------
	.section	.nv.shared.reserved.0,"aw",@nobits
	.weak		__nv_reservedSMEM_offset_0_alias
	.size		__nv_reservedSMEM_offset_0_alias, 0, 64
	.other		__nv_reservedSMEM_offset_0_alias,@"STO_CUDA_RESERVED_SHARED STV_DEFAULT"
__nv_reservedSMEM_offset_0_alias:
	.zero		0
	.zero		64


//--------------------- .nv.shared._ZN6device10similarityEPfiiS0_ --------------------------
	.section	.nv.shared._ZN6device10similarityEPfiiS0_,"aw",@nobits
	.sectionflags	@""
	.align	4
.nv.shared._ZN6device10similarityEPfiiS0_:
	.zero		9472


//--------------------- .nv.constant0._ZN6device9normalizeILi256EEEvPfiii --------------------------
	.section	.nv.constant0._ZN6device9normalizeILi256EEEvPfiii,"a",@progbits
	.sectionflags	@""
	.align	4
.nv.constant0._ZN6device9normalizeILi256EEEvPfiii:
	.zero		916


//--------------------- .nv.constant0._ZN6device10similarityEPfiiS0_ --------------------------
	.section	.nv.constant0._ZN6device10similarityEPfiiS0_,"a",@progbits
	.sectionflags	@""
	.align	4
.nv.constant0._ZN6device10similarityEPfiiS0_:
	.zero		920


//--------------------- SYMBOLS --------------------------

	.type		.nv.reservedSmem.offset0,@object
	.size		.nv.reservedSmem.offset0,0x4
	.type		.nv.reservedSmem.cap,@object
	.size		.nv.reservedSmem.cap,0x4
